//
// Generated by NVIDIA NVVM Compiler
//
// Compiler Build ID: CL-36424714
// Cuda compilation tools, release 13.0, V13.0.88
// Based on NVVM 20.0.0
//

.version 9.0
.target sm_100
.address_size 64

	// .globl	_Z16TestBlurV2KerneliiyybybPfffif
.global .align 4 .b8 __cudart_i2opi_f[24] = {65, 144, 67, 60, 153, 149, 98, 219, 192, 221, 52, 245, 209, 87, 39, 252, 41, 21, 68, 78, 110, 131, 249, 162};

.visible .entry _Z16TestBlurV2KerneliiyybybPfffif(
	.param .u32 _Z16TestBlurV2KerneliiyybybPfffif_param_0,
	.param .u32 _Z16TestBlurV2KerneliiyybybPfffif_param_1,
	.param .u64 _Z16TestBlurV2KerneliiyybybPfffif_param_2,
	.param .u64 _Z16TestBlurV2KerneliiyybybPfffif_param_3,
	.param .u8 _Z16TestBlurV2KerneliiyybybPfffif_param_4,
	.param .u64 _Z16TestBlurV2KerneliiyybybPfffif_param_5,
	.param .u8 _Z16TestBlurV2KerneliiyybybPfffif_param_6,
	.param .u64 .ptr .align 1 _Z16TestBlurV2KerneliiyybybPfffif_param_7,
	.param .f32 _Z16TestBlurV2KerneliiyybybPfffif_param_8,
	.param .f32 _Z16TestBlurV2KerneliiyybybPfffif_param_9,
	.param .u32 _Z16TestBlurV2KerneliiyybybPfffif_param_10,
	.param .f32 _Z16TestBlurV2KerneliiyybybPfffif_param_11
)
{
	.local .align 4 .b8 	__local_depot0[28];
	.reg .b64 	%SP;
	.reg .b64 	%SPL;
	.reg .pred 	%p<40>;
	.reg .b16 	%rs<2>;
	.reg .b32 	%r<127>;
	.reg .b32 	%f<222>;
	.reg .b64 	%rd<73>;
	.reg .b64 	%fd<9>;

	mov.u64 	%SPL, __local_depot0;
	ld.param.u32 	%r28, [_Z16TestBlurV2KerneliiyybybPfffif_param_0];
	ld.param.u32 	%r31, [_Z16TestBlurV2KerneliiyybybPfffif_param_1];
	ld.param.u64 	%rd18, [_Z16TestBlurV2KerneliiyybybPfffif_param_2];
	ld.param.u64 	%rd19, [_Z16TestBlurV2KerneliiyybybPfffif_param_3];
	ld.param.s8 	%rs1, [_Z16TestBlurV2KerneliiyybybPfffif_param_4];
	ld.param.u64 	%rd20, [_Z16TestBlurV2KerneliiyybybPfffif_param_7];
	ld.param.f32 	%f77, [_Z16TestBlurV2KerneliiyybybPfffif_param_9];
	ld.param.u32 	%r30, [_Z16TestBlurV2KerneliiyybybPfffif_param_10];
	ld.param.f32 	%f78, [_Z16TestBlurV2KerneliiyybybPfffif_param_11];
	cvta.to.global.u64 	%rd1, %rd20;
	add.u64 	%rd2, %SPL, 0;
	add.u64 	%rd3, %SPL, 0;
	mov.u32 	%r32, %ctaid.x;
	mov.u32 	%r33, %ntid.x;
	mov.u32 	%r34, %tid.x;
	mad.lo.s32 	%r1, %r32, %r33, %r34;
	mov.u32 	%r35, %ctaid.y;
	mov.u32 	%r36, %ntid.y;
	mov.u32 	%r37, %tid.y;
	mad.lo.s32 	%r38, %r35, %r36, %r37;
	setp.ge.s32 	%p3, %r1, %r28;
	setp.ge.s32 	%p4, %r38, %r31;
	or.pred  	%p5, %p3, %p4;
	@%p5 bra 	$L__BB0_33;
	cvt.rn.f32.s32 	%f1, %r1;
	add.f32 	%f80, %f1, 0f3F000000;
	cvt.rn.f32.s32 	%f2, %r28;
	div.rn.f32 	%f3, %f80, %f2;
	cvt.rn.f32.u32 	%f4, %r38;
	add.f32 	%f81, %f4, 0f3F000000;
	cvt.rn.f32.u32 	%f5, %r31;
	div.rn.f32 	%f6, %f81, %f5;
	mad.lo.s32 	%r39, %r38, %r28, %r1;
	shl.b32 	%r3, %r39, 2;
	tex.2d.v4.f32.f32 	{%f10, %f9, %f8, %f7}, [%rd18, {%f3, %f6}];
	setp.eq.s16 	%p6, %rs1, 0;
	mov.f32 	%f186, 0f3F800000;
	@%p6 bra 	$L__BB0_4;
	setp.ltu.f32 	%p7, %f78, 0f00000000;
	mov.f32 	%f186, 0f00000000;
	@%p7 bra 	$L__BB0_4;
	tex.2d.v4.f32.f32 	{%f83, %f84, %f85, %f86}, [%rd19, {%f3, %f6}];
	mul.f32 	%f186, %f78, %f86;
$L__BB0_4:
	mul.f32 	%f13, %f77, %f186;
	setp.le.f32 	%p8, %f13, 0f00000000;
	@%p8 bra 	$L__BB0_34;
	setp.lt.s32 	%p9, %r30, 1;
	mov.f32 	%f208, 0f00000000;
	mov.f32 	%f209, %f208;
	mov.f32 	%f210, %f208;
	mov.f32 	%f211, %f208;
	mov.f32 	%f212, %f208;
	@%p9 bra 	$L__BB0_30;
	mov.f32 	%f212, 0f00000000;
	mov.b32 	%r118, 0;
	mov.u64 	%rd55, __cudart_i2opi_f;
	mov.f32 	%f211, %f212;
	mov.f32 	%f210, %f212;
	mov.f32 	%f209, %f212;
	mov.f32 	%f208, %f212;
$L__BB0_7:
	setp.ltu.f32 	%p10, %f13, 0f3F800000;
	@%p10 bra 	$L__BB0_29;
	cvt.rn.f32.u32 	%f92, %r118;
	mul.f32 	%f93, %f92, 0f40C90FD0;
	cvt.rn.f32.u32 	%f94, %r30;
	div.rn.f32 	%f95, %f93, %f94;
	mul.f32 	%f96, %f95, 0f3F22F983;
	cvt.rni.s32.f32 	%r5, %f96;
	cvt.rn.f32.s32 	%f97, %r5;
	fma.rn.f32 	%f98, %f97, 0fBFC90FDA, %f95;
	fma.rn.f32 	%f99, %f97, 0fB3A22168, %f98;
	fma.rn.f32 	%f19, %f97, 0fA7C234C5, %f99;
	abs.f32 	%f20, %f95;
	mov.b32 	%r6, %f95;
	shr.u32 	%r41, %r6, 23;
	and.b32  	%r42, %r41, 224;
	add.s32 	%r43, %r42, -128;
	shl.b32 	%r44, %r6, 8;
	or.b32  	%r7, %r44, -2147483648;
	shr.u32 	%r45, %r43, 5;
	and.b32  	%r8, %r41, 31;
	mul.wide.u32 	%rd25, %r45, 4;
	sub.s64 	%rd4, %rd3, %rd25;
	setp.eq.s32 	%p11, %r8, 0;
	mov.f32 	%f100, 0f00000000;
	mul.rn.f32 	%f21, %f95, %f100;
	sub.s64 	%rd5, %rd2, %rd25;
	@%p11 bra 	$L__BB0_19;
	setp.eq.f32 	%p12, %f20, 0f7F800000;
	setp.ltu.f32 	%p13, %f20, 0f47CE4780;
	or.pred  	%p1, %p13, %p12;
	selp.b32 	%r9, %r5, 0, %p13;
	selp.f32 	%f22, %f19, %f21, %p13;
	mov.f32 	%f200, 0f3F800000;
$L__BB0_10:
	mov.u32 	%r124, %r9;
	mov.f32 	%f206, %f22;
	@%p1 bra 	$L__BB0_14;
	mov.b64 	%rd71, 0;
	mov.b32 	%r123, 0;
	mov.u64 	%rd69, __cudart_i2opi_f;
	mov.u64 	%rd70, %rd3;
$L__BB0_12:
	.pragma "nounroll";
	ld.global.nc.u32 	%r47, [%rd69];
	mad.wide.u32 	%rd28, %r47, %r7, %rd71;
	shr.u64 	%rd71, %rd28, 32;
	st.local.u32 	[%rd70], %rd28;
	add.s32 	%r123, %r123, 1;
	add.s64 	%rd70, %rd70, 4;
	add.s64 	%rd69, %rd69, 4;
	setp.ne.s32 	%p14, %r123, 6;
	@%p14 bra 	$L__BB0_12;
	setp.lt.s32 	%p15, %r6, 0;
	st.local.u32 	[%rd3+24], %rd71;
	ld.local.u32 	%r48, [%rd4+20];
	ld.local.u32 	%r49, [%rd4+24];
	shf.l.wrap.b32 	%r50, %r48, %r49, %r8;
	ld.local.u32 	%r51, [%rd4+16];
	shf.l.wrap.b32 	%r52, %r51, %r48, %r8;
	shr.u32 	%r53, %r50, 30;
	shf.l.wrap.b32 	%r54, %r52, %r50, 2;
	shl.b32 	%r55, %r52, 2;
	shr.u32 	%r56, %r54, 31;
	add.s32 	%r57, %r56, %r53;
	neg.s32 	%r58, %r57;
	selp.b32 	%r124, %r58, %r57, %p15;
	xor.b32  	%r59, %r54, %r6;
	shr.s32 	%r60, %r54, 31;
	xor.b32  	%r61, %r60, %r54;
	xor.b32  	%r62, %r60, %r55;
	cvt.u64.u32 	%rd29, %r61;
	shl.b64 	%rd30, %rd29, 32;
	cvt.u64.u32 	%rd31, %r62;
	or.b64  	%rd32, %rd30, %rd31;
	cvt.rn.f64.s64 	%fd1, %rd32;
	mul.f64 	%fd2, %fd1, 0d3BF921FB54442D19;
	cvt.rn.f32.f64 	%f102, %fd2;
	neg.f32 	%f103, %f102;
	setp.lt.s32 	%p16, %r59, 0;
	selp.f32 	%f206, %f103, %f102, %p16;
$L__BB0_14:
	add.s32 	%r63, %r124, 1;
	mul.rn.f32 	%f104, %f206, %f206;
	and.b32  	%r64, %r124, 1;
	setp.eq.b32 	%p17, %r64, 1;
	selp.f32 	%f105, %f206, 0f3F800000, %p17;
	fma.rn.f32 	%f106, %f104, %f105, 0f00000000;
	fma.rn.f32 	%f107, %f104, 0f37CBAC00, 0fBAB607ED;
	selp.f32 	%f108, 0fB94D4153, %f107, %p17;
	selp.f32 	%f109, 0f3C0885E4, 0f3D2AAABB, %p17;
	fma.rn.f32 	%f110, %f108, %f104, %f109;
	selp.f32 	%f111, 0fBE2AAAA8, 0fBEFFFFFF, %p17;
	fma.rn.f32 	%f112, %f110, %f104, %f111;
	fma.rn.f32 	%f113, %f112, %f106, %f105;
	and.b32  	%r65, %r63, 2;
	setp.eq.s32 	%p18, %r65, 0;
	mov.f32 	%f114, 0f00000000;
	sub.f32 	%f115, %f114, %f113;
	selp.f32 	%f116, %f113, %f115, %p18;
	fma.rn.f32 	%f49, %f200, %f116, %f1;
	mov.u32 	%r126, %r9;
	mov.f32 	%f207, %f22;
	@%p1 bra 	$L__BB0_18;
	mov.b64 	%rd72, 0;
	mov.b32 	%r125, 0;
$L__BB0_16:
	.pragma "nounroll";
	mul.wide.u32 	%rd34, %r125, 4;
	mov.u64 	%rd35, __cudart_i2opi_f;
	add.s64 	%rd36, %rd35, %rd34;
	ld.global.nc.u32 	%r67, [%rd36];
	mad.wide.u32 	%rd37, %r67, %r7, %rd72;
	shr.u64 	%rd72, %rd37, 32;
	add.s64 	%rd38, %rd2, %rd34;
	st.local.u32 	[%rd38], %rd37;
	add.s32 	%r125, %r125, 1;
	setp.ne.s32 	%p19, %r125, 6;
	@%p19 bra 	$L__BB0_16;
	setp.lt.s32 	%p20, %r6, 0;
	st.local.u32 	[%rd2+24], %rd72;
	ld.local.u32 	%r68, [%rd5+20];
	ld.local.u32 	%r69, [%rd5+24];
	shf.l.wrap.b32 	%r70, %r68, %r69, %r8;
	ld.local.u32 	%r71, [%rd5+16];
	shf.l.wrap.b32 	%r72, %r71, %r68, %r8;
	shr.u32 	%r73, %r70, 30;
	shf.l.wrap.b32 	%r74, %r72, %r70, 2;
	shl.b32 	%r75, %r72, 2;
	shr.u32 	%r76, %r74, 31;
	add.s32 	%r77, %r76, %r73;
	neg.s32 	%r78, %r77;
	selp.b32 	%r126, %r78, %r77, %p20;
	xor.b32  	%r79, %r74, %r6;
	shr.s32 	%r80, %r74, 31;
	xor.b32  	%r81, %r80, %r74;
	xor.b32  	%r82, %r80, %r75;
	cvt.u64.u32 	%rd39, %r81;
	shl.b64 	%rd40, %rd39, 32;
	cvt.u64.u32 	%rd41, %r82;
	or.b64  	%rd42, %rd40, %rd41;
	cvt.rn.f64.s64 	%fd3, %rd42;
	mul.f64 	%fd4, %fd3, 0d3BF921FB54442D19;
	cvt.rn.f32.f64 	%f117, %fd4;
	neg.f32 	%f118, %f117;
	setp.lt.s32 	%p21, %r79, 0;
	selp.f32 	%f207, %f118, %f117, %p21;
$L__BB0_18:
	mul.rn.f32 	%f119, %f207, %f207;
	and.b32  	%r83, %r126, 1;
	setp.eq.b32 	%p22, %r83, 1;
	selp.f32 	%f120, 0f3F800000, %f207, %p22;
	fma.rn.f32 	%f121, %f119, %f120, 0f00000000;
	fma.rn.f32 	%f122, %f119, 0f37CBAC00, 0fBAB607ED;
	selp.f32 	%f123, %f122, 0fB94D4153, %p22;
	selp.f32 	%f124, 0f3D2AAABB, 0f3C0885E4, %p22;
	fma.rn.f32 	%f125, %f123, %f119, %f124;
	selp.f32 	%f126, 0fBEFFFFFF, 0fBE2AAAA8, %p22;
	fma.rn.f32 	%f127, %f125, %f119, %f126;
	fma.rn.f32 	%f128, %f127, %f121, %f120;
	and.b32  	%r84, %r126, 2;
	setp.eq.s32 	%p23, %r84, 0;
	mov.f32 	%f129, 0f00000000;
	sub.f32 	%f130, %f129, %f128;
	selp.f32 	%f131, %f128, %f130, %p23;
	fma.rn.f32 	%f132, %f200, %f131, %f4;
	add.f32 	%f133, %f49, 0f3F000000;
	div.rn.f32 	%f134, %f133, %f2;
	add.f32 	%f135, %f132, 0f3F000000;
	div.rn.f32 	%f136, %f135, %f5;
	tex.2d.v4.f32.f32 	{%f137, %f138, %f139, %f140}, [%rd18, {%f134, %f136}];
	add.f32 	%f208, %f208, %f137;
	add.f32 	%f209, %f209, %f138;
	add.f32 	%f210, %f210, %f139;
	add.f32 	%f211, %f211, %f140;
	add.f32 	%f212, %f212, 0f3F800000;
	add.f32 	%f200, %f200, 0f3F800000;
	setp.le.f32 	%p24, %f200, %f13;
	@%p24 bra 	$L__BB0_10;
	bra.uni 	$L__BB0_29;
$L__BB0_19:
	setp.eq.f32 	%p25, %f20, 0f7F800000;
	setp.ltu.f32 	%p26, %f20, 0f47CE4780;
	or.pred  	%p2, %p26, %p25;
	selp.b32 	%r10, %r5, 0, %p26;
	selp.f32 	%f23, %f19, %f21, %p26;
	mov.f32 	%f192, 0f3F800000;
$L__BB0_20:
	mov.u32 	%r120, %r10;
	mov.f32 	%f198, %f23;
	@%p2 bra 	$L__BB0_24;
	mov.b64 	%rd67, 0;
	mov.b32 	%r119, 0;
$L__BB0_22:
	.pragma "nounroll";
	mul.wide.u32 	%rd44, %r119, 4;
	mov.u64 	%rd45, __cudart_i2opi_f;
	add.s64 	%rd46, %rd45, %rd44;
	ld.global.nc.u32 	%r86, [%rd46];
	mad.wide.u32 	%rd47, %r86, %r7, %rd67;
	shr.u64 	%rd67, %rd47, 32;
	add.s64 	%rd48, %rd3, %rd44;
	st.local.u32 	[%rd48], %rd47;
	add.s32 	%r119, %r119, 1;
	setp.ne.s32 	%p27, %r119, 6;
	@%p27 bra 	$L__BB0_22;
	setp.lt.s32 	%p28, %r6, 0;
	st.local.u32 	[%rd3+24], %rd67;
	ld.local.u32 	%r87, [%rd4+20];
	ld.local.u32 	%r88, [%rd4+24];
	shr.u32 	%r89, %r88, 30;
	shf.l.wrap.b32 	%r90, %r87, %r88, 2;
	shl.b32 	%r91, %r87, 2;
	shr.u32 	%r92, %r90, 31;
	add.s32 	%r93, %r92, %r89;
	neg.s32 	%r94, %r93;
	selp.b32 	%r120, %r94, %r93, %p28;
	xor.b32  	%r95, %r90, %r6;
	shr.s32 	%r96, %r90, 31;
	xor.b32  	%r97, %r96, %r90;
	xor.b32  	%r98, %r96, %r91;
	cvt.u64.u32 	%rd49, %r97;
	shl.b64 	%rd50, %rd49, 32;
	cvt.u64.u32 	%rd51, %r98;
	or.b64  	%rd52, %rd50, %rd51;
	cvt.rn.f64.s64 	%fd5, %rd52;
	mul.f64 	%fd6, %fd5, 0d3BF921FB54442D19;
	cvt.rn.f32.f64 	%f142, %fd6;
	neg.f32 	%f143, %f142;
	setp.lt.s32 	%p29, %r95, 0;
	selp.f32 	%f198, %f143, %f142, %p29;
$L__BB0_24:
	add.s32 	%r99, %r120, 1;
	mul.rn.f32 	%f144, %f198, %f198;
	and.b32  	%r100, %r120, 1;
	setp.eq.b32 	%p30, %r100, 1;
	selp.f32 	%f145, %f198, 0f3F800000, %p30;
	fma.rn.f32 	%f146, %f144, %f145, 0f00000000;
	fma.rn.f32 	%f147, %f144, 0f37CBAC00, 0fBAB607ED;
	selp.f32 	%f148, 0fB94D4153, %f147, %p30;
	selp.f32 	%f149, 0f3C0885E4, 0f3D2AAABB, %p30;
	fma.rn.f32 	%f150, %f148, %f144, %f149;
	selp.f32 	%f151, 0fBE2AAAA8, 0fBEFFFFFF, %p30;
	fma.rn.f32 	%f152, %f150, %f144, %f151;
	fma.rn.f32 	%f153, %f152, %f146, %f145;
	and.b32  	%r101, %r99, 2;
	setp.eq.s32 	%p31, %r101, 0;
	mov.f32 	%f154, 0f00000000;
	sub.f32 	%f155, %f154, %f153;
	selp.f32 	%f156, %f153, %f155, %p31;
	fma.rn.f32 	%f32, %f192, %f156, %f1;
	mov.u32 	%r122, %r10;
	mov.f32 	%f199, %f23;
	@%p2 bra 	$L__BB0_28;
	mov.b64 	%rd68, 0;
	mov.b32 	%r121, 0;
$L__BB0_26:
	.pragma "nounroll";
	mul.wide.u32 	%rd54, %r121, 4;
	add.s64 	%rd56, %rd55, %rd54;
	ld.global.nc.u32 	%r103, [%rd56];
	mad.wide.u32 	%rd57, %r103, %r7, %rd68;
	shr.u64 	%rd68, %rd57, 32;
	add.s64 	%rd58, %rd2, %rd54;
	st.local.u32 	[%rd58], %rd57;
	add.s32 	%r121, %r121, 1;
	setp.ne.s32 	%p32, %r121, 6;
	@%p32 bra 	$L__BB0_26;
	setp.lt.s32 	%p33, %r6, 0;
	st.local.u32 	[%rd2+24], %rd68;
	ld.local.u32 	%r104, [%rd5+20];
	ld.local.u32 	%r105, [%rd5+24];
	shr.u32 	%r106, %r105, 30;
	shf.l.wrap.b32 	%r107, %r104, %r105, 2;
	shl.b32 	%r108, %r104, 2;
	shr.u32 	%r109, %r107, 31;
	add.s32 	%r110, %r109, %r106;
	neg.s32 	%r111, %r110;
	selp.b32 	%r122, %r111, %r110, %p33;
	xor.b32  	%r112, %r107, %r6;
	shr.s32 	%r113, %r107, 31;
	xor.b32  	%r114, %r113, %r107;
	xor.b32  	%r115, %r113, %r108;
	cvt.u64.u32 	%rd59, %r114;
	shl.b64 	%rd60, %rd59, 32;
	cvt.u64.u32 	%rd61, %r115;
	or.b64  	%rd62, %rd60, %rd61;
	cvt.rn.f64.s64 	%fd7, %rd62;
	mul.f64 	%fd8, %fd7, 0d3BF921FB54442D19;
	cvt.rn.f32.f64 	%f157, %fd8;
	neg.f32 	%f158, %f157;
	setp.lt.s32 	%p34, %r112, 0;
	selp.f32 	%f199, %f158, %f157, %p34;
$L__BB0_28:
	mul.rn.f32 	%f159, %f199, %f199;
	and.b32  	%r116, %r122, 1;
	setp.eq.b32 	%p35, %r116, 1;
	selp.f32 	%f160, 0f3F800000, %f199, %p35;
	fma.rn.f32 	%f161, %f159, %f160, 0f00000000;
	fma.rn.f32 	%f162, %f159, 0f37CBAC00, 0fBAB607ED;
	selp.f32 	%f163, %f162, 0fB94D4153, %p35;
	selp.f32 	%f164, 0f3D2AAABB, 0f3C0885E4, %p35;
	fma.rn.f32 	%f165, %f163, %f159, %f164;
	selp.f32 	%f166, 0fBEFFFFFF, 0fBE2AAAA8, %p35;
	fma.rn.f32 	%f167, %f165, %f159, %f166;
	fma.rn.f32 	%f168, %f167, %f161, %f160;
	and.b32  	%r117, %r122, 2;
	setp.eq.s32 	%p36, %r117, 0;
	mov.f32 	%f169, 0f00000000;
	sub.f32 	%f170, %f169, %f168;
	selp.f32 	%f171, %f168, %f170, %p36;
	fma.rn.f32 	%f172, %f192, %f171, %f4;
	add.f32 	%f173, %f32, 0f3F000000;
	div.rn.f32 	%f174, %f173, %f2;
	add.f32 	%f175, %f172, 0f3F000000;
	div.rn.f32 	%f176, %f175, %f5;
	tex.2d.v4.f32.f32 	{%f177, %f178, %f179, %f180}, [%rd18, {%f174, %f176}];
	add.f32 	%f208, %f208, %f177;
	add.f32 	%f209, %f209, %f178;
	add.f32 	%f210, %f210, %f179;
	add.f32 	%f211, %f211, %f180;
	add.f32 	%f212, %f212, 0f3F800000;
	add.f32 	%f192, %f192, 0f3F800000;
	setp.gtu.f32 	%p37, %f192, %f13;
	@%p37 bra 	$L__BB0_29;
	bra.uni 	$L__BB0_20;
$L__BB0_29:
	add.s32 	%r118, %r118, 1;
	setp.ne.s32 	%p38, %r118, %r30;
	@%p38 bra 	$L__BB0_7;
$L__BB0_30:
	setp.leu.f32 	%p39, %f212, 0f00000000;
	@%p39 bra 	$L__BB0_32;
	div.rn.f32 	%f208, %f208, %f212;
	div.rn.f32 	%f209, %f209, %f212;
	div.rn.f32 	%f210, %f210, %f212;
	div.rn.f32 	%f211, %f211, %f212;
$L__BB0_32:
	ld.param.f32 	%f185, [_Z16TestBlurV2KerneliiyybybPfffif_param_8];
	ld.param.u64 	%rd66, [_Z16TestBlurV2KerneliiyybybPfffif_param_7];
	mul.f32 	%f181, %f185, %f208;
	mul.f32 	%f182, %f185, %f209;
	mul.f32 	%f183, %f185, %f210;
	cvta.to.global.u64 	%rd63, %rd66;
	mul.wide.s32 	%rd64, %r3, 4;
	add.s64 	%rd65, %rd63, %rd64;
	st.global.f32 	[%rd65], %f181;
	st.global.f32 	[%rd65+4], %f182;
	st.global.f32 	[%rd65+8], %f183;
	st.global.f32 	[%rd65+12], %f211;
$L__BB0_33:
	ret;
$L__BB0_34:
	ld.param.f32 	%f184, [_Z16TestBlurV2KerneliiyybybPfffif_param_8];
	mul.f32 	%f87, %f184, %f10;
	mul.wide.s32 	%rd23, %r3, 4;
	add.s64 	%rd24, %rd1, %rd23;
	st.global.f32 	[%rd24], %f87;
	mul.f32 	%f88, %f184, %f9;
	st.global.f32 	[%rd24+4], %f88;
	mul.f32 	%f89, %f184, %f8;
	st.global.f32 	[%rd24+8], %f89;
	st.global.f32 	[%rd24+12], %f7;
	bra.uni 	$L__BB0_33;

}


// ===== COMPILED SASS (sm_100) =====

	.target	sm_100

	.elftype	@"ET_EXEC"


//--------------------- .note.nv.tkinfo           --------------------------
	.section	.note.nv.tkinfo,"",@"SHT_NOTE"
	.sectionflags	@"SHF_NOTE_NV_TKINFO"
	.tkinfo
        /*0018*/ 	.word	0x00000002
        /*0030*/ 	.string	""
        /*0030*/ 	.string	"ptxas"
        /*0030*/ 	.string	"Cuda compilation tools, release 13.0, V13.0.88"
        /*0030*/ 	.string	"Build cuda_13.0.r13.0/compiler.36424714_0"
        /*0030*/ 	.string	"-arch sm_100 -m 64 "



//--------------------- .note.nv.cuinfo           --------------------------
	.section	.note.nv.cuinfo,"",@"SHT_NOTE"
	.sectionflags	@"SHF_NOTE_NV_CUINFO"
        /*0018*/ 	.short	0x0002
        /*001a*/ 	.short	0x0064
        /*001c*/ 	.short	0x0082
	.zero		2


//--------------------- .nv.info                  --------------------------
	.section	.nv.info,"",@"SHT_CUDA_INFO"
	.align	4


	//----- nvinfo : EIATTR_REGCOUNT
	.align		4
        /*0000*/ 	.byte	0x04, 0x2f
        /*0002*/ 	.short	(.L_2 - .L_1)
	.align		4
.L_1:
        /*0004*/ 	.word	index@(_Z16TestBlurV2KerneliiyybybPfffif)
        /*0008*/ 	.word	0x00000020


	//----- nvinfo : EIATTR_FRAME_SIZE
	.align		4
.L_2:
        /*000c*/ 	.byte	0x04, 0x11
        /*000e*/ 	.short	(.L_4 - .L_3)
	.align		4
.L_3:
        /*0010*/ 	.word	index@($__internal_0_$__cuda_sm3x_div_rn_noftz_f32_slowpath)
        /*0014*/ 	.word	0x00000020


	//----- nvinfo : EIATTR_FRAME_SIZE
	.align		4
.L_4:
        /*0018*/ 	.byte	0x04, 0x11
        /*001a*/ 	.short	(.L_6 - .L_5)
	.align		4
.L_5:
        /*001c*/ 	.word	index@(_Z16TestBlurV2KerneliiyybybPfffif)
        /*0020*/ 	.word	0x00000020


	//----- nvinfo : EIATTR_MIN_STACK_SIZE
	.align		4
.L_6:
        /*0024*/ 	.byte	0x04, 0x12
        /*0026*/ 	.short	(.L_8 - .L_7)
	.align		4
.L_7:
        /*0028*/ 	.word	index@(_Z16TestBlurV2KerneliiyybybPfffif)
        /*002c*/ 	.word	0x00000020
.L_8:


//--------------------- .nv.compat                --------------------------
	.section	.nv.compat,"",@"SHT_CUDA_COMPAT_INFO"
	.align	4
        /*0000*/ 	.byte	0x02, 0x09, 0x00, 0x00, 0x02, 0x02, 0x02, 0x00, 0x02, 0x05, 0x05, 0x00, 0x03, 0x07, 0x01, 0x01
        /*0010*/ 	.byte	0x02, 0x03, 0x00, 0x00, 0x02, 0x06, 0x01, 0x00, 0x04, 0x0b, 0x08, 0x00, 0x01, 0x00, 0x00, 0x00
        /*0020*/ 	.byte	0x00, 0x00, 0x00, 0x00


//--------------------- .nv.info._Z16TestBlurV2KerneliiyybybPfffif --------------------------
	.section	.nv.info._Z16TestBlurV2KerneliiyybybPfffif,"",@"SHT_CUDA_INFO"
	.sectionflags	@""
	.align	4


	//----- nvinfo : EIATTR_CUDA_API_VERSION
	.align		4
        /*0000*/ 	.byte	0x04, 0x37
        /*0002*/ 	.short	(.L_10 - .L_9)
.L_9:
        /*0004*/ 	.word	0x00000082


	//----- nvinfo : EIATTR_KPARAM_INFO
	.align		4
.L_10:
        /*0008*/ 	.byte	0x04, 0x17
        /*000a*/ 	.short	(.L_12 - .L_11)
.L_11:
        /*000c*/ 	.word	0x00000000
        /*0010*/ 	.short	0x000b
        /*0012*/ 	.short	0x0044
        /*0014*/ 	.byte	0x00, 0xf0, 0x11, 0x00


	//----- nvinfo : EIATTR_KPARAM_INFO
	.align		4
.L_12:
        /*0018*/ 	.byte	0x04, 0x17
        /*001a*/ 	.short	(.L_14 - .L_13)
.L_13:
        /*001c*/ 	.word	0x00000000
        /*0020*/ 	.short	0x000a
        /*0022*/ 	.short	0x0040
        /*0024*/ 	.byte	0x00, 0xf0, 0x11, 0x00


	//----- nvinfo : EIATTR_KPARAM_INFO
	.align		4
.L_14:
        /*0028*/ 	.byte	0x04, 0x17
        /*002a*/ 	.short	(.L_16 - .L_15)
.L_15:
        /*002c*/ 	.word	0x00000000
        /*0030*/ 	.short	0x0009
        /*0032*/ 	.short	0x003c
        /*0034*/ 	.byte	0x00, 0xf0, 0x11, 0x00


	//----- nvinfo : EIATTR_KPARAM_INFO
	.align		4
.L_16:
        /*0038*/ 	.byte	0x04, 0x17
        /*003a*/ 	.short	(.L_18 - .L_17)
.L_17:
        /*003c*/ 	.word	0x00000000
        /*0040*/ 	.short	0x0008
        /*0042*/ 	.short	0x0038
        /*0044*/ 	.byte	0x00, 0xf0, 0x11, 0x00


	//----- nvinfo : EIATTR_KPARAM_INFO
	.align		4
.L_18:
        /*0048*/ 	.byte	0x04, 0x17
        /*004a*/ 	.short	(.L_20 - .L_19)
.L_19:
        /*004c*/ 	.word	0x00000000
        /*0050*/ 	.short	0x0007
        /*0052*/ 	.short	0x0030
        /*0054*/ 	.byte	0x00, 0xf5, 0x21, 0x00


	//----- nvinfo : EIATTR_KPARAM_INFO
	.align		4
.L_20:
        /*0058*/ 	.byte	0x04, 0x17
        /*005a*/ 	.short	(.L_22 - .L_21)
.L_21:
        /*005c*/ 	.word	0x00000000
        /*0060*/ 	.short	0x0006
        /*0062*/ 	.short	0x0028
        /*0064*/ 	.byte	0x00, 0xf0, 0x05, 0x00


	//----- nvinfo : EIATTR_KPARAM_INFO
	.align		4
.L_22:
        /*0068*/ 	.byte	0x04, 0x17
        /*006a*/ 	.short	(.L_24 - .L_23)
.L_23:
        /*006c*/ 	.word	0x00000000
        /*0070*/ 	.short	0x0005
        /*0072*/ 	.short	0x0020
        /*0074*/ 	.byte	0x00, 0xf0, 0x21, 0x00


	//----- nvinfo : EIATTR_KPARAM_INFO
	.align		4
.L_24:
        /*0078*/ 	.byte	0x04, 0x17
        /*007a*/ 	.short	(.L_26 - .L_25)
.L_25:
        /*007c*/ 	.word	0x00000000
        /*0080*/ 	.short	0x0004
        /*0082*/ 	.short	0x0018
        /*0084*/ 	.byte	0x00, 0xf0, 0x05, 0x00


	//----- nvinfo : EIATTR_KPARAM_INFO
	.align		4
.L_26:
        /*0088*/ 	.byte	0x04, 0x17
        /*008a*/ 	.short	(.L_28 - .L_27)
.L_27:
        /*008c*/ 	.word	0x00000000
        /*0090*/ 	.short	0x0003
        /*0092*/ 	.short	0x0010
        /*0094*/ 	.byte	0x00, 0xf0, 0x21, 0x00


	//----- nvinfo : EIATTR_KPARAM_INFO
	.align		4
.L_28:
        /*0098*/ 	.byte	0x04, 0x17
        /*009a*/ 	.short	(.L_30 - .L_29)
.L_29:
        /*009c*/ 	.word	0x00000000
        /*00a0*/ 	.short	0x0002
        /*00a2*/ 	.short	0x0008
        /*00a4*/ 	.byte	0x00, 0xf0, 0x21, 0x00


	//----- nvinfo : EIATTR_KPARAM_INFO
	.align		4
.L_30:
        /*00a8*/ 	.byte	0x04, 0x17
        /*00aa*/ 	.short	(.L_32 - .L_31)
.L_31:
        /*00ac*/ 	.word	0x00000000
        /*00b0*/ 	.short	0x0001
        /*00b2*/ 	.short	0x0004
        /*00b4*/ 	.byte	0x00, 0xf0, 0x11, 0x00


	//----- nvinfo : EIATTR_KPARAM_INFO
	.align		4
.L_32:
        /*00b8*/ 	.byte	0x04, 0x17
        /*00ba*/ 	.short	(.L_34 - .L_33)
.L_33:
        /*00bc*/ 	.word	0x00000000
        /*00c0*/ 	.short	0x0000
        /*00c2*/ 	.short	0x0000
        /*00c4*/ 	.byte	0x00, 0xf0, 0x11, 0x00


	//----- nvinfo : EIATTR_SPARSE_MMA_MASK
	.align		4
.L_34:
        /*00c8*/ 	.byte	0x03, 0x50
        /*00ca*/ 	.short	0x0000


	//----- nvinfo : EIATTR_MAXREG_COUNT
	.align		4
        /*00cc*/ 	.byte	0x03, 0x1b
        /*00ce*/ 	.short	0x00ff


	//----- nvinfo : EIATTR_MERCURY_ISA_VERSION
	.align		4
        /*00d0*/ 	.byte	0x03, 0x5f
        /*00d2*/ 	.short	0x0101


	//----- nvinfo : EIATTR_VRC_CTA_INIT_COUNT
	.align		4
        /*00d4*/ 	.byte	0x02, 0x4a
	.zero		1
	.zero		1


	//----- nvinfo : EIATTR_EXIT_INSTR_OFFSETS
	.align		4
        /*00d8*/ 	.byte	0x04, 0x1c
        /*00da*/ 	.short	(.L_36 - .L_35)


	//   ....[0]....
.L_35:
        /*00dc*/ 	.word	0x000000e0


	//   ....[1]....
        /*00e0*/ 	.word	0x00002190


	//   ....[2]....
        /*00e4*/ 	.word	0x00002240


	//----- nvinfo : EIATTR_CRS_STACK_SIZE
	.align		4
.L_36:
        /*00e8*/ 	.byte	0x04, 0x1e
        /*00ea*/ 	.short	(.L_38 - .L_37)
.L_37:
        /*00ec*/ 	.word	0x00000000


	//----- nvinfo : EIATTR_CBANK_PARAM_SIZE
	.align		4
.L_38:
        /*00f0*/ 	.byte	0x03, 0x19
        /*00f2*/ 	.short	0x0048


	//----- nvinfo : EIATTR_PARAM_CBANK
	.align		4
        /*00f4*/ 	.byte	0x04, 0x0a
        /*00f6*/ 	.short	(.L_40 - .L_39)
	.align		4
.L_39:
        /*00f8*/ 	.word	index@(.nv.constant0._Z16TestBlurV2KerneliiyybybPfffif)
        /*00fc*/ 	.short	0x0380
        /*00fe*/ 	.short	0x0048


	//----- nvinfo : EIATTR_SW_WAR
	.align		4
.L_40:
        /*0100*/ 	.byte	0x04, 0x36
        /*0102*/ 	.short	(.L_42 - .L_41)
.L_41:
        /*0104*/ 	.word	0x00000008
.L_42:


//--------------------- .nv.callgraph             --------------------------
	.section	.nv.callgraph,"",@"SHT_CUDA_CALLGRAPH"
	.align	4
	.sectionentsize	8
	.align		4
        /*0000*/ 	.word	0x00000000
	.align		4
        /*0004*/ 	.word	0xffffffff
	.align		4
        /*0008*/ 	.word	0x00000000
	.align		4
        /*000c*/ 	.word	0xfffffffe
	.align		4
        /*0010*/ 	.word	0x00000000
	.align		4
        /*0014*/ 	.word	0xfffffffd
	.align		4
        /*0018*/ 	.word	0x00000000
	.align		4
        /*001c*/ 	.word	0xfffffffc


//--------------------- .nv.constant4             --------------------------
	.section	.nv.constant4,"a",@progbits
	.align	8
	.align		8
.nv.constant4:
        /*0000*/ 	.dword	__cudart_i2opi_f


//--------------------- .text._Z16TestBlurV2KerneliiyybybPfffif --------------------------
	.section	.text._Z16TestBlurV2KerneliiyybybPfffif,"ax",@progbits
	.align	128
        .global         _Z16TestBlurV2KerneliiyybybPfffif
        .type           _Z16TestBlurV2KerneliiyybybPfffif,@function
        .size           _Z16TestBlurV2KerneliiyybybPfffif,(.L_x_56 - _Z16TestBlurV2KerneliiyybybPfffif)
        .other          _Z16TestBlurV2KerneliiyybybPfffif,@"STO_CUDA_ENTRY STV_DEFAULT"
_Z16TestBlurV2KerneliiyybybPfffif:
.text._Z16TestBlurV2KerneliiyybybPfffif:
[----:B------:R-:W0:Y:S01]  /*0000*/  LDC R1, c[0x0][0x37c] ;  /* 0x0000df00ff017b82 */ /* 0x000e220000000800 */
[----:B------:R-:W1:Y:S07]  /*0010*/  S2R R3, SR_TID.Y ;  /* 0x0000000000037919 */ /* 0x000e6e0000002200 */
[----:B------:R-:W2:Y:S01]  /*0020*/  LDC R5, c[0x0][0x360] ;  /* 0x0000d800ff057b82 */ /* 0x000ea20000000800 */
[----:B------:R-:W3:Y:S01]  /*0030*/  LDCU.64 UR6, c[0x0][0x380] ;  /* 0x00007000ff0677ac */ /* 0x000ee20008000a00 */
[----:B0-----:R-:W-:Y:S01]  /*0040*/  VIADD R1, R1, 0xffffffe0 ;  /* 0xffffffe001017836 */ /* 0x001fe20000000000 */
[----:B------:R-:W2:Y:S05]  /*0050*/  S2R R0, SR_TID.X ;  /* 0x0000000000007919 */ /* 0x000eaa0000002100 */
[----:B------:R-:W1:Y:S08]  /*0060*/  S2UR UR5, SR_CTAID.Y ;  /* 0x00000000000579c3 */ /* 0x000e700000002600 */
[----:B------:R-:W1:Y:S08]  /*0070*/  LDC R4, c[0x0][0x364] ;  /* 0x0000d900ff047b82 */ /* 0x000e700000000800 */
[----:B------:R-:W2:Y:S01]  /*0080*/  S2UR UR4, SR_CTAID.X ;  /* 0x00000000000479c3 */ /* 0x000ea20000002500 */
[----:B-1----:R-:W-:-:S05]  /*0090*/  IMAD R4, R4, UR5, R3 ;  /* 0x0000000504047c24 */ /* 0x002fca000f8e0203 */
[----:B---3--:R-:W-:Y:S02]  /*00a0*/  ISETP.GE.AND P0, PT, R4, UR7, PT ;  /* 0x0000000704007c0c */ /* 0x008fe4000bf06270 */
[----:B------:R-:W-:Y:S01]  /*00b0*/  R2UR UR7, R1 ;  /* 0x00000000010772ca */ /* 0x000fe200000e0000 */
[----:B--2---:R-:W-:-:S05]  /*00c0*/  IMAD R5, R5, UR4, R0 ;  /* 0x0000000405057c24 */ /* 0x004fca000f8e0200 */
[----:B------:R-:W-:-:S13]  /*00d0*/  ISETP.GE.OR P0, PT, R5, UR6, P0 ;  /* 0x0000000605007c0c */ /* 0x000fda0008706670 */
[----:B------:R-:W-:Y:S05]  /*00e0*/  @P0 EXIT ;  /* 0x000000000000094d */ /* 0x000fea0003800000 */
[----:B------:R-:W-:Y:S01]  /*00f0*/  I2FP.F32.S32 R0, UR6 ;  /* 0x0000000600007c45 */ /* 0x000fe20008201400 */
[----:B------:R-:W-:Y:S01]  /*0100*/  BSSY.RECONVERGENT B2, `(.L_x_0) ;  /* 0x0000011000027945 */ /* 0x000fe20003800200 */
[----:B------:R-:W-:Y:S02]  /*0110*/  I2FP.F32.S32 R19, R5 ;  /* 0x0000000500137245 */ /* 0x000fe40000201400 */
[----:B------:R-:W-:-:S03]  /*0120*/  R2UR UR8, R0 ;  /* 0x00000000000872ca */ /* 0x000fc600000e0000 */
[----:B------:R-:W-:-:S10]  /*0130*/  FADD R3, R19, 0.5 ;  /* 0x3f00000013037421 */ /* 0x000fd40000000000 */
[----:B------:R-:W0:Y:S01]  /*0140*/  MUFU.RCP R0, UR8 ;  /* 0x0000000800007d08 */ /* 0x000e220008001000 */
[----:B------:R-:W-:-:S07]  /*0150*/  IMAD.U32 R7, RZ, RZ, UR8 ;  /* 0x00000008ff077e24 */ /* 0x000fce000f8e00ff */
[----:B------:R-:W1:Y:S01]  /*0160*/  FCHK P0, R3, UR8 ;  /* 0x0000000803007d02 */ /* 0x000e620008000000 */
[----:B0-----:R-:W-:-:S04]  /*0170*/  FFMA R7, R0, -R7, 1 ;  /* 0x3f80000000077423 */ /* 0x001fc80000000807 */
[----:B------:R-:W-:-:S04]  /*0180*/  FFMA R0, R0, R7, R0 ;  /* 0x0000000700007223 */ /* 0x000fc80000000000 */
[----:B------:R-:W-:-:S04]  /*0190*/  FFMA R2, R3, R0, RZ ;  /* 0x0000000003027223 */ /* 0x000fc800000000ff */
[----:B------:R-:W-:-:S04]  /*01a0*/  FFMA R7, R2, -UR8, R3 ;  /* 0x8000000802077c23 */ /* 0x000fc80008000003 */
[----:B------:R-:W-:Y:S01]  /*01b0*/  FFMA R2, R0, R7, R2 ;  /* 0x0000000700027223 */ /* 0x000fe20000000002 */
[----:B-1----:R-:W-:Y:S06]  /*01c0*/  @!P0 BRA `(.L_x_1) ;  /* 0x0000000000108947 */ /* 0x002fec0003800000 */
[----:B------:R-:W-:Y:S02]  /*01d0*/  MOV R0, UR8 ;  /* 0x0000000800007c02 */ /* 0x000fe40008000f00 */
[----:B------:R-:W-:-:S07]  /*01e0*/  MOV R26, 0x200 ;  /* 0x00000200001a7802 */ /* 0x000fce0000000f00 */
[----:B------:R-:W-:Y:S05]  /*01f0*/  CALL.REL.NOINC `($__internal_0_$__cuda_sm3x_div_rn_noftz_f32_slowpath) ;  /* 0x0000002000147944 */ /* 0x000fea0003c00000 */
[----:B------:R-:W-:-:S07]  /*0200*/  IMAD.MOV.U32 R2, RZ, RZ, R15 ;  /* 0x000000ffff027224 */ /* 0x000fce00078e000f */
.L_x_1:
[----:B------:R-:W-:Y:S05]  /*0210*/  BSYNC.RECONVERGENT B2 ;  /* 0x0000000000027941 */ /* 0x000fea0003800200 */
.L_x_0:
[----:B------:R-:W0:Y:S01]  /*0220*/  LDCU UR4, c[0x0][0x384] ;  /* 0x00007080ff0477ac */ /* 0x000e220008000800 */
[----:B------:R-:W-:Y:S01]  /*0230*/  I2FP.F32.U32 R18, R4 ;  /* 0x0000000400127245 */ /* 0x000fe20000201000 */
[----:B------:R-:W-:Y:S01]  /*0240*/  BSSY.RECONVERGENT B2, `(.L_x_2) ;  /* 0x0000012000027945 */ /* 0x000fe20003800200 */
[----:B0-----:R-:W-:-:S04]  /*0250*/  I2FP.F32.U32 R0, UR4 ;  /* 0x0000000400007c45 */ /* 0x001fc80008201000 */
[----:B------:R-:W-:Y:S01]  /*0260*/  R2UR UR9, R0 ;  /* 0x00000000000972ca */ /* 0x000fe200000e0000 */
[----:B------:R-:W-:-:S12]  /*0270*/  FADD R0, R18, 0.5 ;  /* 0x3f00000012007421 */ /* 0x000fd80000000000 */
        /* <DEDUP_REMOVED lines=9> */
[----:B------:R-:W-:Y:S01]  /*0310*/  MOV R3, R0 ;  /* 0x0000000000037202 */ /* 0x000fe20000000f00 */
[----:B------:R-:W-:Y:S01]  /*0320*/  IMAD.U32 R0, RZ, RZ, UR9 ;  /* 0x00000009ff007e24 */ /* 0x000fe2000f8e00ff */
[----:B------:R-:W-:-:S07]  /*0330*/  MOV R26, 0x350 ;  /* 0x00000350001a7802 */ /* 0x000fce0000000f00 */
[----:B------:R-:W-:Y:S05]  /*0340*/  CALL.REL.NOINC `($__internal_0_$__cuda_sm3x_div_rn_noftz_f32_slowpath) ;  /* 0x0000001c00c07944 */ /* 0x000fea0003c00000 */
[----:B------:R-:W-:-:S07]  /*0350*/  IMAD.MOV.U32 R3, RZ, RZ, R15 ;  /* 0x000000ffff037224 */ /* 0x000fce00078e000f */
.L_x_3:
[----:B------:R-:W-:Y:S05]  /*0360*/  BSYNC.RECONVERGENT B2 ;  /* 0x0000000000027941 */ /* 0x000fea0003800200 */
.L_x_2:
[----:B------:R-:W0:Y:S01]  /*0370*/  LDCU UR4, c[0x0][0x388] ;  /* 0x00007100ff0477ac */ /* 0x000e220008000800 */
[----:B------:R-:W-:Y:S01]  /*0380*/  HFMA2 R0, -RZ, RZ, -3, 0 ;  /* 0xc2000000ff007431 */ /* 0x000fe200000001ff */
[----:B------:R-:W-:-:S03]  /*0390*/  UMOV UR5, URZ ;  /* 0x000000ff00057c82 */ /* 0x000fc60008000000 */
[----:B0-----:R0:W5:Y:S01]  /*03a0*/  TEX.LL R6, R8, R2, R0, UR4, 2D ;  /* 0x28ff040002087f60 */ /* 0x00116200089e0f06 */
[----:B------:R-:W-:Y:S01]  /*03b0*/  IMAD.MOV.U32 R13, RZ, RZ, 0x3f800000 ;  /* 0x3f800000ff0d7424 */ /* 0x000fe200078e00ff */
[----:B------:R-:W1:Y:S01]  /*03c0*/  LDCU UR13, c[0x0][0x380] ;  /* 0x00007000ff0d77ac */ /* 0x000e620008000800 */
[----:B------:R-:W2:Y:S01]  /*03d0*/  LDCU UR12, c[0x0][0x3bc] ;  /* 0x00007780ff0c77ac */ /* 0x000ea20008000800 */
[----:B0-----:R-:W0:Y:S02]  /*03e0*/  LDCU.U8 UR4, c[0x0][0x398] ;  /* 0x00007300ff0477ac */ /* 0x001e240008000000 */
[----:B0-----:R-:W-:-:S04]  /*03f0*/  UPRMT UR4, UR4, 0x8880, URZ ;  /* 0x0000888004047896 */ /* 0x001fc800080000ff */
[----:B------:R-:W-:-:S09]  /*0400*/  UISETP.NE.AND UP0, UPT, UR4, URZ, UPT ;  /* 0x000000ff0400728c */ /* 0x000fd2000bf05270 */
[----:B-12---:R-:W-:Y:S05]  /*0410*/  BRA.U !UP0, `(.L_x_4) ;  /* 0x0000000108207547 */ /* 0x006fea000b800000 */
[----:B------:R-:W0:Y:S01]  /*0420*/  LDCU UR6, c[0x0][0x3c4] ;  /* 0x00007880ff0677ac */ /* 0x000e220008000800 */
[----:B------:R-:W-:Y:S01]  /*0430*/  IMAD.MOV.U32 R13, RZ, RZ, RZ ;  /* 0x000000ffff0d7224 */ /* 0x000fe200078e00ff */
[----:B0-----:R-:W-:-:S13]  /*0440*/  FSETP.LE.AND P0, PT, RZ, UR6, PT ;  /* 0x00000006ff007c0b */ /* 0x001fda000bf03000 */
[----:B------:R-:W-:Y:S05]  /*0450*/  @!P0 BRA `(.L_x_4) ;  /* 0x0000000000108947 */ /* 0x000fea0003800000 */
[----:B------:R-:W0:Y:S01]  /*0460*/  LDCU UR4, c[0x0][0x390] ;  /* 0x00007200ff0477ac */ /* 0x000e220008000800 */
[----:B------:R-:W-:Y:S02]  /*0470*/  UMOV UR5, URZ ;  /* 0x000000ff00057c82 */ /* 0x000fe40008000000 */
[----:B0-----:R-:W5:Y:S02]  /*0480*/  TEX.LL RZ, R2, R2, R0, UR4, 2D, 0x8 ;  /* 0x28ff040002027f60 */ /* 0x001f6400089e08ff */
[----:B-----5:R-:W-:-:S07]  /*0490*/  FMUL R13, R2, UR6 ;  /* 0x00000006020d7c20 */ /* 0x020fce0008400000 */
.L_x_4:
[----:B------:R-:W-:Y:S01]  /*04a0*/  FMUL R13, R13, UR12 ;  /* 0x0000000c0d0d7c20 */ /* 0x000fe20008400000 */
[----:B------:R-:W-:Y:S01]  /*04b0*/  IMAD R12, R4, UR13, R5 ;  /* 0x0000000d040c7c24 */ /* 0x000fe2000f8e0205 */
[----:B------:R-:W0:Y:S03]  /*04c0*/  LDCU.64 UR10, c[0x0][0x358] ;  /* 0x00006b00ff0a77ac */ /* 0x000e260008000a00 */
[----:B------:R-:W-:Y:S02]  /*04d0*/  FSETP.GTU.AND P0, PT, R13, RZ, PT ;  /* 0x000000ff0d00720b */ /* 0x000fe40003f0c000 */
[----:B------:R-:W-:-:S11]  /*04e0*/  SHF.L.U32 R12, R12, 0x2, RZ ;  /* 0x000000020c0c7819 */ /* 0x000fd600000006ff */
[----:B------:R-:W-:Y:S05]  /*04f0*/  @!P0 BRA `(.L_x_5) ;  /* 0x0000001c00288947 */ /* 0x000fea0003800000 */
[----:B------:R-:W1:Y:S01]  /*0500*/  LDCU UR4, c[0x0][0x3c0] ;  /* 0x00007800ff0477ac */ /* 0x000e620008000800 */
[----:B------:R-:W-:Y:S02]  /*0510*/  CS2R R10, SRZ ;  /* 0x00000000000a7805 */ /* 0x000fe4000001ff00 */
[----:B-----5:R-:W-:Y:S01]  /*0520*/  CS2R R8, SRZ ;  /* 0x0000000000087805 */ /* 0x020fe2000001ff00 */
[----:B------:R-:W-:Y:S01]  /*0530*/  IMAD.MOV.U32 R7, RZ, RZ, RZ ;  /* 0x000000ffff077224 */ /* 0x000fe200078e00ff */
[----:B-1----:R-:W-:-:S09]  /*0540*/  UISETP.GE.AND UP0, UPT, UR4, 0x1, UPT ;  /* 0x000000010400788c */ /* 0x002fd2000bf06270 */
[----:B------:R-:W-:Y:S05]  /*0550*/  BRA.U !UP0, `(.L_x_6) ;  /* 0x0000001508e47547 */ /* 0x000fea000b800000 */
[----:B------:R-:W-:Y:S02]  /*0560*/  CS2R R6, SRZ ;  /* 0x0000000000067805 */ /* 0x000fe4000001ff00 */
[----:B------:R-:W-:Y:S02]  /*0570*/  CS2R R8, SRZ ;  /* 0x0000000000087805 */ /* 0x000fe4000001ff00 */
[----:B------:R-:W-:-:S07]  /*0580*/  CS2R R10, SRZ ;  /* 0x00000000000a7805 */ /* 0x000fce000001ff00 */
.L_x_33:
[----:B------:R-:W-:Y:S01]  /*0590*/  FSETP.GE.AND P0, PT, R13, 1, PT ;  /* 0x3f8000000d00780b */ /* 0x000fe20003f06000 */
[----:B------:R-:W-:-:S12]  /*05a0*/  BSSY.RECONVERGENT B2, `(.L_x_7) ;  /* 0x0000170000027945 */ /* 0x000fd80003800200 */
[----:B------:R-:W-:Y:S05]  /*05b0*/  @!P0 BRA `(.L_x_8) ;  /* 0x0000001400b88947 */ /* 0x000fea0003800000 */
[----:B------:R-:W1:Y:S01]  /*05c0*/  LDCU UR4, c[0x0][0x3c0] ;  /* 0x00007800ff0477ac */ /* 0x000e620008000800 */
[----:B------:R-:W-:-:S05]  /*05d0*/  I2FP.F32.U32 R3, R6 ;  /* 0x0000000600037245 */ /* 0x000fca0000201000 */
[----:B------:R-:W-:Y:S01]  /*05e0*/  FMUL R3, R3, 6.28318023681640625 ;  /* 0x40c90fd003037820 */ /* 0x000fe20000400000 */
[----:B-1----:R-:W-:-:S04]  /*05f0*/  I2FP.F32.U32 R0, UR4 ;  /* 0x0000000400007c45 */ /* 0x002fc80008201000 */
[----:B------:R-:W1:Y:S08]  /*0600*/  MUFU.RCP R5, R0 ;  /* 0x0000000000057308 */ /* 0x000e700000001000 */
[----:B------:R-:W2:Y:S01]  /*0610*/  FCHK P0, R3, R0 ;  /* 0x0000000003007302 */ /* 0x000ea20000000000 */
[----:B-1----:R-:W-:-:S04]  /*0620*/  FFMA R2, -R0, R5, 1 ;  /* 0x3f80000000027423 */ /* 0x002fc80000000105 */
[----:B------:R-:W-:-:S04]  /*0630*/  FFMA R2, R5, R2, R5 ;  /* 0x0000000205027223 */ /* 0x000fc80000000005 */
[----:B------:R-:W-:-:S04]  /*0640*/  FFMA R5, R3, R2, RZ ;  /* 0x0000000203057223 */ /* 0x000fc800000000ff */
[----:B------:R-:W-:-:S04]  /*0650*/  FFMA R4, -R0, R5, R3 ;  /* 0x0000000500047223 */ /* 0x000fc80000000103 */
[----:B------:R-:W-:Y:S01]  /*0660*/  FFMA R5, R2, R4, R5 ;  /* 0x0000000402057223 */ /* 0x000fe20000000005 */
[----:B--2---:R-:W-:Y:S06]  /*0670*/  @!P0 BRA `(.L_x_9) ;  /* 0x00000000000c8947 */ /* 0x004fec0003800000 */
[----:B------:R-:W-:-:S07]  /*0680*/  MOV R26, 0x6a0 ;  /* 0x000006a0001a7802 */ /* 0x000fce0000000f00 */
[----:B0-----:R-:W-:Y:S05]  /*0690*/  CALL.REL.NOINC `($__internal_0_$__cuda_sm3x_div_rn_noftz_f32_slowpath) ;  /* 0x0000001800ec7944 */ /* 0x001fea0003c00000 */
[----:B------:R-:W-:-:S07]  /*06a0*/  IMAD.MOV.U32 R5, RZ, RZ, R15 ;  /* 0x000000ffff057224 */ /* 0x000fce00078e000f */
.L_x_9:
[C---:B------:R-:W-:Y:S01]  /*06b0*/  FMUL R20, R5.reuse, 0.63661974668502807617 ;  /* 0x3f22f98305147820 */ /* 0x040fe20000400000 */
[----:B------:R-:W-:Y:S01]  /*06c0*/  SHF.R.U32.HI R23, RZ, 0x17, R5 ;  /* 0x00000017ff177819 */ /* 0x000fe20000011605 */
[----:B------:R-:W-:-:S03]  /*06d0*/  IMAD.SHL.U32 R4, R5, 0x100, RZ ;  /* 0x0000010005047824 */ /* 0x000fc600078e00ff */
[C---:B------:R-:W-:Y:S01]  /*06e0*/  LOP3.LUT R2, R23.reuse, 0xe0, RZ, 0xc0, !PT ;  /* 0x000000e017027812 */ /* 0x040fe200078ec0ff */
[----:B------:R-:W1:Y:S01]  /*06f0*/  F2I.NTZ R20, R20 ;  /* 0x0000001400147305 */ /* 0x000e620000203100 */
[----:B------:R-:W-:Y:S02]  /*0700*/  LOP3.LUT P0, R23, R23, 0x1f, RZ, 0xc0, !PT ;  /* 0x0000001f17177812 */ /* 0x000fe4000780c0ff */
[----:B------:R-:W-:Y:S02]  /*0710*/  IADD3 R2, PT, PT, R2, -0x80, RZ ;  /* 0xffffff8002027810 */ /* 0x000fe40007ffe0ff */
[----:B------:R-:W-:Y:S02]  /*0720*/  LOP3.LUT R4, R4, 0x80000000, RZ, 0xfc, !PT ;  /* 0x8000000004047812 */ /* 0x000fe400078efcff */
[----:B------:R-:W-:-:S05]  /*0730*/  SHF.R.U32.HI R2, RZ, 0x5, R2 ;  /* 0x00000005ff027819 */ /* 0x000fca0000011602 */
[----:B------:R-:W-:Y:S01]  /*0740*/  IMAD R2, R2, -0x4, R1 ;  /* 0xfffffffc02027824 */ /* 0x000fe200078e0201 */
[----:B-1----:R-:W-:-:S05]  /*0750*/  I2FP.F32.S32 R0, R20 ;  /* 0x0000001400007245 */ /* 0x002fca0000201400 */
[----:B------:R-:W-:-:S04]  /*0760*/  FFMA R3, R0, -1.5707962512969970703, R5 ;  /* 0xbfc90fda00037823 */ /* 0x000fc80000000005 */
[----:B------:R-:W-:-:S04]  /*0770*/  FFMA R3, R0, -7.5497894158615963534e-08, R3 ;  /* 0xb3a2216800037823 */ /* 0x000fc80000000003 */
[----:B------:R-:W-:Y:S01]  /*0780*/  FFMA R3, R0, -5.3903029534742383927e-15, R3 ;  /* 0xa7c234c500037823 */ /* 0x000fe20000000003 */
[----:B------:R-:W-:Y:S01]  /*0790*/  FMUL R0, RZ, R5 ;  /* 0x00000005ff007220 */ /* 0x000fe20000400000 */
[----:B------:R-:W-:Y:S06]  /*07a0*/  @!P0 BRA `(.L_x_10) ;  /* 0x0000000800b48947 */ /* 0x000fec0003800000 */
[----:B------:R-:W-:Y:S01]  /*07b0*/  FSETP.GE.AND P0, PT, |R5|, 105615, PT ;  /* 0x47ce47800500780b */ /* 0x000fe20003f06200 */
[----:B------:R-:W-:-:S03]  /*07c0*/  IMAD.MOV.U32 R22, RZ, RZ, 0x3f800000 ;  /* 0x3f800000ff167424 */ /* 0x000fc600078e00ff */
[----:B------:R-:W-:Y:S02]  /*07d0*/  FSETP.EQ.OR P2, PT, |R5|, +INF , !P0 ;  /* 0x7f8000000500780b */ /* 0x000fe40004742600 */
[----:B------:R-:W-:Y:S02]  /*07e0*/  FSEL R21, R3, R0, !P0 ;  /* 0x0000000003157208 */ /* 0x000fe40004000000 */
[----:B------:R-:W-:-:S09]  /*07f0*/  SEL R20, R20, RZ, !P0 ;  /* 0x000000ff14147207 */ /* 0x000fd20004000000 */
.L_x_21:
[----:B------:R-:W-:Y:S01]  /*0800*/  BSSY.RECONVERGENT B0, `(.L_x_11) ;  /* 0x000002d000007945 */ /* 0x000fe20003800200 */
[----:B------:R-:W-:Y:S01]  /*0810*/  MOV R24, R20 ;  /* 0x0000001400187202 */ /* 0x000fe20000000f00 */
[----:B------:R-:W-:Y:S02]  /*0820*/  IMAD.MOV.U32 R0, RZ, RZ, R21 ;  /* 0x000000ffff007224 */ /* 0x000fe400078e0015 */
[----:B------:R-:W-:Y:S05]  /*0830*/  @P2 BRA `(.L_x_12) ;  /* 0x0000000000a42947 */ /* 0x000fea0003800000 */
[----:B------:R-:W-:Y:S01]  /*0840*/  IMAD.MOV.U32 R25, RZ, RZ, RZ ;  /* 0x000000ffff197224 */ /* 0x000fe200078e00ff */
[----:B------:R-:W1:Y:S01]  /*0850*/  LDCU.64 UR12, c[0x4][URZ] ;  /* 0x01000000ff0c77ac */ /* 0x000e620008000a00 */
[----:B------:R-:W-:Y:S01]  /*0860*/  UMOV UR5, URZ ;  /* 0x000000ff00057c82 */ /* 0x000fe20008000000 */
[----:B------:R-:W-:Y:S01]  /*0870*/  UMOV UR4, URZ ;  /* 0x000000ff00047c82 */ /* 0x000fe20008000000 */
[----:B------:R-:W-:-:S05]  /*0880*/  UMOV UR6, UR7 ;  /* 0x0000000700067c82 */ /* 0x000fca0008000000 */
.L_x_13:
[----:B-1----:R-:W-:Y:S01]  /*0890*/  IMAD.U32 R15, RZ, RZ, UR13 ;  /* 0x0000000dff0f7e24 */ /* 0x002fe2000f8e00ff */
[----:B------:R-:W-:-:S05]  /*08a0*/  MOV R14, UR12 ;  /* 0x0000000c000e7c02 */ /* 0x000fca0008000f00 */
[----:B0-2---:R-:W2:Y:S01]  /*08b0*/  LDG.E.CONSTANT R15, desc[UR10][R14.64] ;  /* 0x0000000a0e0f7981 */ /* 0x005ea2000c1e9900 */
[----:B------:R-:W-:Y:S02]  /*08c0*/  UIADD3 UR12, UP0, UPT, UR12, 0x4, URZ ;  /* 0x000000040c0c7890 */ /* 0x000fe4000ff1e0ff */
[----:B------:R-:W-:Y:S02]  /*08d0*/  UIADD3 UR4, UPT, UPT, UR4, 0x1, URZ ;  /* 0x0000000104047890 */ /* 0x000fe4000fffe0ff */
[----:B------:R-:W-:Y:S02]  /*08e0*/  UIADD3.X UR13, UPT, UPT, URZ, UR13, URZ, UP0, !UPT ;  /* 0x0000000dff0d7290 */ /* 0x000fe400087fe4ff */
[----:B------:R-:W-:Y:S01]  /*08f0*/  UISETP.NE.AND UP0, UPT, UR4, 0x6, UPT ;  /* 0x000000060400788c */ /* 0x000fe2000bf05270 */
[----:B--2---:R-:W-:-:S03]  /*0900*/  IMAD.WIDE.U32 R16, R15, R4, RZ ;  /* 0x000000040f107225 */ /* 0x004fc600078e00ff */
[----:B------:R-:W-:-:S04]  /*0910*/  IADD3 R0, P0, PT, R16, R25, RZ ;  /* 0x0000001910007210 */ /* 0x000fc80007f1e0ff */
[----:B------:R-:W-:Y:S01]  /*0920*/  IADD3.X R25, PT, PT, R17, UR5, RZ, P0, !PT ;  /* 0x0000000511197c10 */ /* 0x000fe200087fe4ff */
[----:B------:R2:W-:Y:S01]  /*0930*/  STL [UR6], R0 ;  /* 0x00000000ff007987 */ /* 0x0005e20008100806 */
[----:B------:R-:W-:Y:S01]  /*0940*/  UIADD3 UR6, UPT, UPT, UR6, 0x4, URZ ;  /* 0x0000000406067890 */ /* 0x000fe2000fffe0ff */
[----:B------:R-:W-:Y:S11]  /*0950*/  BRA.U UP0, `(.L_x_13) ;  /* 0xfffffffd00cc7547 */ /* 0x000ff6000b83ffff */
[----:B------:R0:W-:Y:S04]  /*0960*/  STL [R1+0x18], R25 ;  /* 0x0000181901007387 */ /* 0x0001e80000100800 */
[----:B------:R-:W3:Y:S04]  /*0970*/  LDL R14, [R2+0x14] ;  /* 0x00001400020e7983 */ /* 0x000ee80000100800 */
[----:B--2---:R-:W3:Y:S04]  /*0980*/  LDL R0, [R2+0x18] ;  /* 0x0000180002007983 */ /* 0x004ee80000100800 */
[----:B------:R-:W2:Y:S01]  /*0990*/  LDL R3, [R2+0x10] ;  /* 0x0000100002037983 */ /* 0x000ea20000100800 */
[----:B------:R-:W-:Y:S01]  /*09a0*/  UMOV UR4, 0x54442d19 ;  /* 0x54442d1900047882 */ /* 0x000fe20000000000 */
[----:B------:R-:W-:Y:S01]  /*09b0*/  UMOV UR5, 0x3bf921fb ;  /* 0x3bf921fb00057882 */ /* 0x000fe20000000000 */
[----:B------:R-:W-:-:S02]  /*09c0*/  ISETP.GE.AND P0, PT, R5, RZ, PT ;  /* 0x000000ff0500720c */ /* 0x000fc40003f06270 */
[-C--:B---3--:R-:W-:Y:S02]  /*09d0*/  SHF.L.W.U32.HI R0, R14, R23.reuse, R0 ;  /* 0x000000170e007219 */ /* 0x088fe40000010e00 */
[----:B--2---:R-:W-:-:S04]  /*09e0*/  SHF.L.W.U32.HI R3, R3, R23, R14 ;  /* 0x0000001703037219 */ /* 0x004fc80000010e0e */
[C---:B------:R-:W-:Y:S01]  /*09f0*/  SHF.L.W.U32.HI R24, R3.reuse, 0x2, R0 ;  /* 0x0000000203187819 */ /* 0x040fe20000010e00 */
[----:B------:R-:W-:-:S03]  /*0a00*/  IMAD.SHL.U32 R3, R3, 0x4, RZ ;  /* 0x0000000403037824 */ /* 0x000fc600078e00ff */
[----:B------:R-:W-:Y:S02]  /*0a10*/  SHF.R.S32.HI R15, RZ, 0x1f, R24 ;  /* 0x0000001fff0f7819 */ /* 0x000fe40000011418 */
[----:B0-----:R-:W-:Y:S02]  /*0a20*/  LOP3.LUT R25, R24, R5, RZ, 0x3c, !PT ;  /* 0x0000000518197212 */ /* 0x001fe400078e3cff */
[C---:B------:R-:W-:Y:S02]  /*0a30*/  LOP3.LUT R14, R15.reuse, R3, RZ, 0x3c, !PT ;  /* 0x000000030f0e7212 */ /* 0x040fe400078e3cff */
[----:B------:R-:W-:Y:S02]  /*0a40*/  LOP3.LUT R15, R15, R24, RZ, 0x3c, !PT ;  /* 0x000000180f0f7212 */ /* 0x000fe400078e3cff */
[----:B------:R-:W-:Y:S02]  /*0a50*/  SHF.R.U32.HI R3, RZ, 0x1e, R0 ;  /* 0x0000001eff037819 */ /* 0x000fe40000011600 */
[----:B------:R-:W-:-:S02]  /*0a60*/  ISETP.GE.AND P1, PT, R25, RZ, PT ;  /* 0x000000ff1900720c */ /* 0x000fc40003f26270 */
[----:B------:R-:W0:Y:S01]  /*0a70*/  I2F.F64.S64 R14, R14 ;  /* 0x0000000e000e7312 */ /* 0x000e220000301c00 */
[----:B------:R-:W-:-:S04]  /*0a80*/  LEA.HI R24, R24, R3, RZ, 0x1 ;  /* 0x0000000318187211 */ /* 0x000fc800078f08ff */
[----:B------:R-:W-:Y:S01]  /*0a90*/  @!P0 IADD3 R24, PT, PT, -R24, RZ, RZ ;  /* 0x000000ff18188210 */ /* 0x000fe20007ffe1ff */
[----:B0-----:R-:W-:-:S10]  /*0aa0*/  DMUL R16, R14, UR4 ;  /* 0x000000040e107c28 */ /* 0x001fd40008000000 */
[----:B------:R-:W0:Y:S02]  /*0ab0*/  F2F.F32.F64 R16, R16 ;  /* 0x0000001000107310 */ /* 0x000e240000301000 */
[----:B0-----:R-:W-:-:S07]  /*0ac0*/  FSEL R0, -R16, R16, !P1 ;  /* 0x0000001010007208 */ /* 0x001fce0004800100 */
.L_x_12:
[----:B0-----:R-:W-:Y:S05]  /*0ad0*/  BSYNC.RECONVERGENT B0 ;  /* 0x0000000000007941 */ /* 0x001fea0003800200 */
.L_x_11:
[----:B------:R-:W-:Y:S02]  /*0ae0*/  IMAD.MOV.U32 R3, RZ, RZ, 0x37cbac00 ;  /* 0x37cbac00ff037424 */ /* 0x000fe400078e00ff */
[----:B------:R-:W-:Y:S01]  /*0af0*/  FMUL R14, R0, R0 ;  /* 0x00000000000e7220 */ /* 0x000fe20000400000 */
[C---:B------:R-:W-:Y:S01]  /*0b00*/  LOP3.LUT R16, R24.reuse, 0x1, RZ, 0xc0, !PT ;  /* 0x0000000118107812 */ /* 0x040fe200078ec0ff */
[----:B------:R-:W-:Y:S01]  /*0b10*/  VIADD R17, R24, 0x1 ;  /* 0x0000000118117836 */ /* 0x000fe20000000000 */
[----:B------:R-:W-:Y:S01]  /*0b20*/  BSSY.RECONVERGENT B0, `(.L_x_14) ;  /* 0x0000038000007945 */ /* 0x000fe20003800200 */
[----:B------:R-:W-:Y:S01]  /*0b30*/  FFMA R15, R14, R3, -0.0013887860113754868507 ;  /* 0xbab607ed0e0f7423 */ /* 0x000fe20000000003 */
[----:B------:R-:W-:Y:S02]  /*0b40*/  ISETP.NE.U32.AND P0, PT, R16, 0x1, PT ;  /* 0x000000011000780c */ /* 0x000fe40003f05070 */
[----:B------:R-:W-:Y:S02]  /*0b50*/  MOV R16, 0x3c0885e4 ;  /* 0x3c0885e400107802 */ /* 0x000fe40000000f00 */
[----:B------:R-:W-:Y:S01]  /*0b60*/  LOP3.LUT P1, RZ, R17, 0x2, RZ, 0xc0, !PT ;  /* 0x0000000211ff7812 */ /* 0x000fe2000782c0ff */
[----:B------:R-:W-:Y:S01]  /*0b70*/  IMAD.MOV.U32 R17, RZ, RZ, 0x3e2aaaa8 ;  /* 0x3e2aaaa8ff117424 */ /* 0x000fe200078e00ff */
[----:B------:R-:W-:-:S02]  /*0b80*/  FSEL R15, R15, -0.00019574658654164522886, P0 ;  /* 0xb94d41530f0f7808 */ /* 0x000fc40000000000 */
[----:B------:R-:W-:Y:S02]  /*0b90*/  FSEL R25, R16, 0.041666727513074874878, !P0 ;  /* 0x3d2aaabb10197808 */ /* 0x000fe40004000000 */
[----:B------:R-:W-:Y:S02]  /*0ba0*/  FSEL R24, -R17, -0.4999999701976776123, !P0 ;  /* 0xbeffffff11187808 */ /* 0x000fe40004000100 */
[----:B------:R-:W-:Y:S01]  /*0bb0*/  FSEL R0, R0, 1, !P0 ;  /* 0x3f80000000007808 */ /* 0x000fe20004000000 */
[----:B------:R-:W-:Y:S01]  /*0bc0*/  FFMA R15, R14, R15, R25 ;  /* 0x0000000f0e0f7223 */ /* 0x000fe20000000019 */
[----:B------:R-:W-:-:S03]  /*0bd0*/  MOV R25, R21 ;  /* 0x0000001500197202 */ /* 0x000fc60000000f00 */
[C---:B------:R-:W-:Y:S01]  /*0be0*/  FFMA R24, R14.reuse, R15, R24 ;  /* 0x0000000f0e187223 */ /* 0x040fe20000000018 */
[----:B------:R-:W-:-:S04]  /*0bf0*/  FFMA R15, R14, R0, RZ ;  /* 0x000000000e0f7223 */ /* 0x000fc800000000ff */
[----:B------:R-:W-:Y:S01]  /*0c00*/  FFMA R24, R15, R24, R0 ;  /* 0x000000180f187223 */ /* 0x000fe20000000000 */
[----:B------:R-:W-:-:S03]  /*0c10*/  IMAD.MOV.U32 R0, RZ, RZ, R20 ;  /* 0x000000ffff007224 */ /* 0x000fc600078e0014 */
[----:B------:R-:W-:-:S04]  /*0c20*/  @P1 FADD R24, RZ, -R24 ;  /* 0x80000018ff181221 */ /* 0x000fc80000000000 */
[----:B------:R-:W-:Y:S01]  /*0c30*/  FFMA R24, R24, R22, R19 ;  /* 0x0000001618187223 */ /* 0x000fe20000000013 */
[----:B------:R-:W-:Y:S06]  /*0c40*/  @P2 BRA `(.L_x_15) ;  /* 0x0000000000942947 */ /* 0x000fec0003800000 */
[----:B------:R-:W-:Y:S01]  /*0c50*/  IMAD.MOV.U32 R0, RZ, RZ, RZ ;  /* 0x000000ffff007224 */ /* 0x000fe200078e00ff */
[----:B------:R-:W-:Y:S01]  /*0c60*/  UMOV UR4, URZ ;  /* 0x000000ff00047c82 */ /* 0x000fe20008000000 */
[----:B------:R-:W-:-:S07]  /*0c70*/  IMAD.MOV.U32 R25, RZ, RZ, RZ ;  /* 0x000000ffff197224 */ /* 0x000fce00078e00ff */
.L_x_16:
[----:B------:R-:W0:Y:S02]  /*0c80*/  LDC.64 R14, c[0x4][RZ] ;  /* 0x01000000ff0e7b82 */ /* 0x000e240000000a00 */
[----:B0-----:R-:W-:-:S05]  /*0c90*/  IMAD.WIDE.U32 R26, R25, 0x4, R14 ;  /* 0x00000004191a7825 */ /* 0x001fca00078e000e */
[----:B------:R-:W2:Y:S02]  /*0ca0*/  LDG.E.CONSTANT R15, desc[UR10][R26.64] ;  /* 0x0000000a1a0f7981 */ /* 0x000ea4000c1e9900 */
[----:B--2---:R-:W-:-:S03]  /*0cb0*/  IMAD.WIDE.U32 R14, R15, R4, RZ ;  /* 0x000000040f0e7225 */ /* 0x004fc600078e00ff */
[----:B------:R-:W-:Y:S02]  /*0cc0*/  IADD3 R29, P0, PT, R14, R0, RZ ;  /* 0x000000000e1d7210 */ /* 0x000fe40007f1e0ff */
[C---:B------:R-:W-:Y:S01]  /*0cd0*/  LEA R14, R25.reuse, R1, 0x2 ;  /* 0x00000001190e7211 */ /* 0x040fe200078e10ff */
[----:B------:R-:W-:Y:S01]  /*0ce0*/  VIADD R25, R25, 0x1 ;  /* 0x0000000119197836 */ /* 0x000fe20000000000 */
[----:B------:R-:W-:-:S03]  /*0cf0*/  IADD3.X R0, PT, PT, R15, UR4, RZ, P0, !PT ;  /* 0x000000040f007c10 */ /* 0x000fc600087fe4ff */
[----:B------:R0:W-:Y:S01]  /*0d00*/  STL [R14], R29 ;  /* 0x0000001d0e007387 */ /* 0x0001e20000100800 */
[----:B------:R-:W-:-:S13]  /*0d10*/  ISETP.NE.AND P0, PT, R25, 0x6, PT ;  /* 0x000000061900780c */ /* 0x000fda0003f05270 */
[----:B0-----:R-:W-:Y:S05]  /*0d20*/  @P0 BRA `(.L_x_16) ;  /* 0xfffffffc00d40947 */ /* 0x001fea000383ffff */
[----:B------:R0:W-:Y:S04]  /*0d30*/  STL [R1+0x18], R0 ;  /* 0x0000180001007387 */ /* 0x0001e80000100800 */
[----:B------:R-:W2:Y:S04]  /*0d40*/  LDL R14, [R2+0x14] ;  /* 0x00001400020e7983 */ /* 0x000ea80000100800 */
[----:B------:R-:W2:Y:S04]  /*0d50*/  LDL R15, [R2+0x18] ;  /* 0x00001800020f7983 */ /* 0x000ea80000100800 */
[----:B------:R-:W3:Y:S01]  /*0d60*/  LDL R25, [R2+0x10] ;  /* 0x0000100002197983 */ /* 0x000ee20000100800 */
[----:B------:R-:W-:Y:S01]  /*0d70*/  UMOV UR4, 0x54442d19 ;  /* 0x54442d1900047882 */ /* 0x000fe20000000000 */
[----:B------:R-:W-:Y:S01]  /*0d80*/  UMOV UR5, 0x3bf921fb ;  /* 0x3bf921fb00057882 */ /* 0x000fe20000000000 */
[----:B------:R-:W-:-:S02]  /*0d90*/  ISETP.GE.AND P1, PT, R5, RZ, PT ;  /* 0x000000ff0500720c */ /* 0x000fc40003f26270 */
[-C--:B--2---:R-:W-:Y:S02]  /*0da0*/  SHF.L.W.U32.HI R15, R14, R23.reuse, R15 ;  /* 0x000000170e0f7219 */ /* 0x084fe40000010e0f */
[----:B---3--:R-:W-:-:S04]  /*0db0*/  SHF.L.W.U32.HI R26, R25, R23, R14 ;  /* 0x00000017191a7219 */ /* 0x008fc80000010e0e */
[C-C-:B------:R-:W-:Y:S01]  /*0dc0*/  SHF.L.W.U32.HI R14, R26.reuse, 0x2, R15.reuse ;  /* 0x000000021a0e7819 */ /* 0x140fe20000010e0f */
[----:B------:R-:W-:Y:S01]  /*0dd0*/  IMAD.SHL.U32 R26, R26, 0x4, RZ ;  /* 0x000000041a1a7824 */ /* 0x000fe200078e00ff */
[----:B------:R-:W-:Y:S02]  /*0de0*/  SHF.R.U32.HI R15, RZ, 0x1e, R15 ;  /* 0x0000001eff0f7819 */ /* 0x000fe4000001160f */
[C---:B------:R-:W-:Y:S02]  /*0df0*/  LOP3.LUT R25, R14.reuse, R5, RZ, 0x3c, !PT ;  /* 0x000000050e197212 */ /* 0x040fe400078e3cff */
[----:B0-----:R-:W-:Y:S02]  /*0e00*/  LEA.HI R0, R14, R15, RZ, 0x1 ;  /* 0x0000000f0e007211 */ /* 0x001fe400078f08ff */
[----:B------:R-:W-:Y:S02]  /*0e10*/  ISETP.GE.AND P0, PT, R25, RZ, PT ;  /* 0x000000ff1900720c */ /* 0x000fe40003f06270 */
[----:B------:R-:W-:-:S02]  /*0e20*/  SHF.R.S32.HI R25, RZ, 0x1f, R14 ;  /* 0x0000001fff197819 */ /* 0x000fc4000001140e */
[----:B------:R-:W-:Y:S02]  /*0e30*/  @!P1 IADD3 R0, PT, PT, -R0, RZ, RZ ;  /* 0x000000ff00009210 */ /* 0x000fe40007ffe1ff */
[C---:B------:R-:W-:Y:S02]  /*0e40*/  LOP3.LUT R15, R25.reuse, R14, RZ, 0x3c, !PT ;  /* 0x0000000e190f7212 */ /* 0x040fe400078e3cff */
[----:B------:R-:W-:-:S06]  /*0e50*/  LOP3.LUT R14, R25, R26, RZ, 0x3c, !PT ;  /* 0x0000001a190e7212 */ /* 0x000fcc00078e3cff */
[----:B------:R-:W0:Y:S02]  /*0e60*/  I2F.F64.S64 R14, R14 ;  /* 0x0000000e000e7312 */ /* 0x000e240000301c00 */
[----:B0-----:R-:W-:-:S10]  /*0e70*/  DMUL R26, R14, UR4 ;  /* 0x000000040e1a7c28 */ /* 0x001fd40008000000 */
[----:B------:R-:W0:Y:S02]  /*0e80*/  F2F.F32.F64 R26, R26 ;  /* 0x0000001a001a7310 */ /* 0x000e240000301000 */
[----:B0-----:R-:W-:-:S07]  /*0e90*/  FSEL R25, -R26, R26, !P0 ;  /* 0x0000001a1a197208 */ /* 0x001fce0004000100 */
.L_x_15:
[----:B------:R-:W-:Y:S05]  /*0ea0*/  BSYNC.RECONVERGENT B0 ;  /* 0x0000000000007941 */ /* 0x000fea0003800200 */
.L_x_14:
[C---:B------:R-:W-:Y:S01]  /*0eb0*/  LOP3.LUT R14, R0.reuse, 0x1, RZ, 0xc0, !PT ;  /* 0x00000001000e7812 */ /* 0x040fe200078ec0ff */
[----:B------:R-:W-:Y:S01]  /*0ec0*/  FMUL R15, R25, R25 ;  /* 0x00000019190f7220 */ /* 0x000fe20000400000 */
[----:B------:R-:W-:Y:S01]  /*0ed0*/  LOP3.LUT P1, RZ, R0, 0x2, RZ, 0xc0, !PT ;  /* 0x0000000200ff7812 */ /* 0x000fe2000782c0ff */
[----:B------:R-:W-:Y:S01]  /*0ee0*/  FADD R24, R24, 0.5 ;  /* 0x3f00000018187421 */ /* 0x000fe20000000000 */
[----:B------:R-:W-:Y:S01]  /*0ef0*/  ISETP.NE.U32.AND P0, PT, R14, 0x1, PT ;  /* 0x000000010e00780c */ /* 0x000fe20003f05070 */
[----:B------:R-:W-:Y:S01]  /*0f00*/  FFMA R3, R15, R3, -0.0013887860113754868507 ;  /* 0xbab607ed0f037423 */ /* 0x000fe20000000003 */
[----:B------:R-:W0:Y:S01]  /*0f10*/  MUFU.RCP R14, UR8 ;  /* 0x00000008000e7d08 */ /* 0x000e220008001000 */
[----:B------:R-:W-:Y:S01]  /*0f20*/  BSSY.RECONVERGENT B3, `(.L_x_17) ;  /* 0x0000018000037945 */ /* 0x000fe20003800200 */
[----:B------:R-:W-:Y:S02]  /*0f30*/  FSEL R16, R16, 0.041666727513074874878, P0 ;  /* 0x3d2aaabb10107808 */ /* 0x000fe40000000000 */
[----:B------:R-:W-:Y:S01]  /*0f40*/  FSEL R0, R3, -0.00019574658654164522886, !P0 ;  /* 0xb94d415303007808 */ /* 0x000fe20004000000 */
[----:B------:R-:W-:Y:S01]  /*0f50*/  IMAD.U32 R3, RZ, RZ, UR8 ;  /* 0x00000008ff037e24 */ /* 0x000fe2000f8e00ff */
[----:B------:R-:W-:-:S03]  /*0f60*/  FSEL R26, -R17, -0.4999999701976776123, P0 ;  /* 0xbeffffff111a7808 */ /* 0x000fc60000000100 */
[----:B------:R-:W-:Y:S01]  /*0f70*/  FFMA R16, R15, R0, R16 ;  /* 0x000000000f107223 */ /* 0x000fe20000000010 */
[----:B------:R-:W-:Y:S01]  /*0f80*/  FSEL R0, R25, 1, P0 ;  /* 0x3f80000019007808 */ /* 0x000fe20000000000 */
[----:B------:R-:W1:Y:S02]  /*0f90*/  FCHK P0, R24, UR8 ;  /* 0x0000000818007d02 */ /* 0x000e640008000000 */
[C---:B------:R-:W-:Y:S02]  /*0fa0*/  FFMA R16, R15.reuse, R16, R26 ;  /* 0x000000100f107223 */ /* 0x040fe4000000001a */
[----:B------:R-:W-:Y:S01]  /*0fb0*/  FFMA R15, R15, R0, RZ ;  /* 0x000000000f0f7223 */ /* 0x000fe200000000ff */
[----:B0-----:R-:W-:-:S03]  /*0fc0*/  FFMA R3, R14, -R3, 1 ;  /* 0x3f8000000e037423 */ /* 0x001fc60000000803 */
[----:B------:R-:W-:Y:S01]  /*0fd0*/  FFMA R15, R15, R16, R0 ;  /* 0x000000100f0f7223 */ /* 0x000fe20000000000 */
[----:B------:R-:W-:-:S03]  /*0fe0*/  FFMA R14, R14, R3, R14 ;  /* 0x000000030e0e7223 */ /* 0x000fc6000000000e */
[----:B------:R-:W-:Y:S01]  /*0ff0*/  @P1 FADD R15, RZ, -R15 ;  /* 0x8000000fff0f1221 */ /* 0x000fe20000000000 */
[----:B------:R-:W-:-:S03]  /*1000*/  FFMA R3, R14, R24, RZ ;  /* 0x000000180e037223 */ /* 0x000fc600000000ff */
[----:B------:R-:W-:Y:S01]  /*1010*/  FFMA R27, R15, R22, R18 ;  /* 0x000000160f1b7223 */ /* 0x000fe20000000012 */
[----:B------:R-:W-:-:S04]  /*1020*/  FFMA R0, R3, -UR8, R24 ;  /* 0x8000000803007c23 */ /* 0x000fc80008000018 */
[----:B------:R-:W-:Y:S01]  /*1030*/  FFMA R14, R14, R0, R3 ;  /* 0x000000000e0e7223 */ /* 0x000fe20000000003 */
[----:B-1----:R-:W-:Y:S06]  /*1040*/  @!P0 BRA `(.L_x_18) ;  /* 0x0000000000148947 */ /* 0x002fec0003800000 */
[----:B------:R-:W-:Y:S01]  /*1050*/  IMAD.MOV.U32 R3, RZ, RZ, R24 ;  /* 0x000000ffff037224 */ /* 0x000fe200078e0018 */
[----:B------:R-:W-:Y:S02]  /*1060*/  MOV R0, UR8 ;  /* 0x0000000800007c02 */ /* 0x000fe40008000f00 */
[----:B------:R-:W-:-:S07]  /*1070*/  MOV R26, 0x1090 ;  /* 0x00001090001a7802 */ /* 0x000fce0000000f00 */
[----:B------:R-:W-:Y:S05]  /*1080*/  CALL.REL.NOINC `($__internal_0_$__cuda_sm3x_div_rn_noftz_f32_slowpath) ;  /* 0x0000001000707944 */ /* 0x000fea0003c00000 */
[----:B------:R-:W-:-:S07]  /*1090*/  IMAD.MOV.U32 R14, RZ, RZ, R15 ;  /* 0x000000ffff0e7224 */ /* 0x000fce00078e000f */
.L_x_18:
[----:B------:R-:W-:Y:S05]  /*10a0*/  BSYNC.RECONVERGENT B3 ;  /* 0x0000000000037941 */ /* 0x000fea0003800200 */
.L_x_17:
[----:B------:R-:W0:Y:S01]  /*10b0*/  MUFU.RCP R15, UR9 ;  /* 0x00000009000f7d08 */ /* 0x000e220008001000 */
[----:B------:R-:W-:Y:S01]  /*10c0*/  FADD R27, R27, 0.5 ;  /* 0x3f0000001b1b7421 */ /* 0x000fe20000000000 */
[----:B------:R-:W-:Y:S01]  /*10d0*/  IMAD.U32 R0, RZ, RZ, UR9 ;  /* 0x00000009ff007e24 */ /* 0x000fe2000f8e00ff */
[----:B------:R-:W-:Y:S05]  /*10e0*/  BSSY.RECONVERGENT B3, `(.L_x_19) ;  /* 0x000000c000037945 */ /* 0x000fea0003800200 */
        /* <DEDUP_REMOVED lines=11> */
.L_x_20:
[----:B------:R-:W-:Y:S05]  /*11a0*/  BSYNC.RECONVERGENT B3 ;  /* 0x0000000000037941 */ /* 0x000fea0003800200 */
.L_x_19:
[----:B------:R-:W0:Y:S01]  /*11b0*/  LDCU UR4, c[0x0][0x388] ;  /* 0x00007100ff0477ac */ /* 0x000e220008000800 */
[----:B------:R-:W-:Y:S01]  /*11c0*/  IMAD.MOV.U32 R16, RZ, RZ, -0x3e000000 ;  /* 0xc2000000ff107424 */ /* 0x000fe200078e00ff */
[----:B------:R-:W-:-:S05]  /*11d0*/  UMOV UR5, URZ ;  /* 0x000000ff00057c82 */ /* 0x000fca0008000000 */
[----:B0-----:R-:W5:Y:S01]  /*11e0*/  TEX.LL R16, R14, R14, R16, UR4, 2D ;  /* 0x28ff04100e0e7f60 */ /* 0x001f6200089e0f10 */
[----:B------:R-:W-:Y:S01]  /*11f0*/  FADD R22, R22, 1 ;  /* 0x3f80000016167421 */ /* 0x000fe20000000000 */
[----:B------:R-:W-:-:S04]  /*1200*/  FADD R7, R7, 1 ;  /* 0x3f80000007077421 */ /* 0x000fc80000000000 */
[----:B------:R-:W-:Y:S01]  /*1210*/  FSETP.GTU.AND P0, PT, R22, R13, PT ;  /* 0x0000000d1600720b */ /* 0x000fe20003f0c000 */
[----:B-----5:R-:W-:Y:S01]  /*1220*/  FADD R11, R14, R11 ;  /* 0x0000000b0e0b7221 */ /* 0x020fe20000000000 */
[----:B------:R-:W-:Y:S01]  /*1230*/  FADD R10, R15, R10 ;  /* 0x0000000a0f0a7221 */ /* 0x000fe20000000000 */
[----:B------:R-:W-:Y:S01]  /*1240*/  FADD R9, R16, R9 ;  /* 0x0000000910097221 */ /* 0x000fe20000000000 */
[----:B------:R-:W-:-:S09]  /*1250*/  FADD R8, R17, R8 ;  /* 0x0000000811087221 */ /* 0x000fd20000000000 */
[----:B------:R-:W-:Y:S05]  /*1260*/  @!P0 BRA `(.L_x_21) ;  /* 0xfffffff400648947 */ /* 0x000fea000383ffff */
[----:B------:R-:W-:Y:S05]  /*1270*/  BRA `(.L_x_8) ;  /* 0x0000000800887947 */ /* 0x000fea0003800000 */
.L_x_10:
[----:B------:R-:W-:Y:S01]  /*1280*/  FSETP.GE.AND P0, PT, |R5|, 105615, PT ;  /* 0x47ce47800500780b */ /* 0x000fe20003f06200 */
[----:B------:R-:W-:-:S03]  /*1290*/  HFMA2 R22, -RZ, RZ, 1.875, 0 ;  /* 0x3f800000ff167431 */ /* 0x000fc600000001ff */
[----:B------:R-:W-:Y:S02]  /*12a0*/  FSETP.EQ.OR P2, PT, |R5|, +INF , !P0 ;  /* 0x7f8000000500780b */ /* 0x000fe40004742600 */
[----:B------:R-:W-:Y:S02]  /*12b0*/  FSEL R21, R3, R0, !P0 ;  /* 0x0000000003157208 */ /* 0x000fe40004000000 */
[----:B------:R-:W-:-:S09]  /*12c0*/  SEL R20, R20, RZ, !P0 ;  /* 0x000000ff14147207 */ /* 0x000fd20004000000 */
.L_x_32:
[----:B------:R-:W-:Y:S01]  /*12d0*/  BSSY.RECONVERGENT B0, `(.L_x_22) ;  /* 0x0000026000007945 */ /* 0x000fe20003800200 */
[----:B------:R-:W-:Y:S02]  /*12e0*/  IMAD.MOV.U32 R23, RZ, RZ, R20 ;  /* 0x000000ffff177224 */ /* 0x000fe400078e0014 */
[----:B------:R-:W-:Y:S01]  /*12f0*/  IMAD.MOV.U32 R24, RZ, RZ, R21 ;  /* 0x000000ffff187224 */ /* 0x000fe200078e0015 */
[----:B------:R-:W-:Y:S06]  /*1300*/  @P2 BRA `(.L_x_23) ;  /* 0x0000000000882947 */ /* 0x000fec0003800000 */
[----:B------:R-:W1:Y:S01]  /*1310*/  LDC.64 R14, c[0x4][RZ] ;  /* 0x01000000ff0e7b82 */ /* 0x000e620000000a00 */
[----:B------:R-:W-:Y:S01]  /*1320*/  MOV R23, RZ ;  /* 0x000000ff00177202 */ /* 0x000fe20000000f00 */
[----:B------:R-:W-:Y:S01]  /*1330*/  IMAD.MOV.U32 R0, RZ, RZ, RZ ;  /* 0x000000ffff007224 */ /* 0x000fe200078e00ff */
[----:B------:R-:W-:-:S06]  /*1340*/  UMOV UR4, URZ ;  /* 0x000000ff00047c82 */ /* 0x000fcc0008000000 */
.L_x_24:
[----:B-1----:R-:W-:-:S05]  /*1350*/  IMAD.WIDE.U32 R24, R0, 0x4, R14 ;  /* 0x0000000400187825 */ /* 0x002fca00078e000e */
[----:B0-2---:R-:W2:Y:S01]  /*1360*/  LDG.E.CONSTANT R17, desc[UR10][R24.64] ;  /* 0x0000000a18117981 */ /* 0x005ea2000c1e9900 */
[C---:B------:R-:W-:Y:S01]  /*1370*/  IMAD R3, R0.reuse, 0x4, R1 ;  /* 0x0000000400037824 */ /* 0x040fe200078e0201 */
[----:B------:R-:W-:-:S04]  /*1380*/  IADD3 R0, PT, PT, R0, 0x1, RZ ;  /* 0x0000000100007810 */ /* 0x000fc80007ffe0ff */
[----:B------:R-:W-:Y:S01]  /*1390*/  ISETP.NE.AND P0, PT, R0, 0x6, PT ;  /* 0x000000060000780c */ /* 0x000fe20003f05270 */
[----:B--2---:R-:W-:-:S03]  /*13a0*/  IMAD.WIDE.U32 R16, R17, R4, RZ ;  /* 0x0000000411107225 */ /* 0x004fc600078e00ff */
[----:B------:R-:W-:-:S04]  /*13b0*/  IADD3 R16, P1, PT, R16, R23, RZ ;  /* 0x0000001710107210 */ /* 0x000fc80007f3e0ff */
[----:B------:R-:W-:Y:S01]  /*13c0*/  IADD3.X R23, PT, PT, R17, UR4, RZ, P1, !PT ;  /* 0x0000000411177c10 */ /* 0x000fe20008ffe4ff */
[----:B------:R2:W-:Y:S04]  /*13d0*/  STL [R3], R16 ;  /* 0x0000001003007387 */ /* 0x0005e80000100800 */
[----:B------:R-:W-:Y:S05]  /*13e0*/  @P0 BRA `(.L_x_24) ;  /* 0xfffffffc00d80947 */ /* 0x000fea000383ffff */
[----:B------:R0:W-:Y:S04]  /*13f0*/  STL [R1+0x18], R23 ;  /* 0x0000181701007387 */ /* 0x0001e80000100800 */
[----:B------:R-:W3:Y:S04]  /*1400*/  LDL R14, [R2+0x14] ;  /* 0x00001400020e7983 */ /* 0x000ee80000100800 */
[----:B--2---:R-:W3:Y:S01]  /*1410*/  LDL R3, [R2+0x18] ;  /* 0x0000180002037983 */ /* 0x004ee20000100800 */
[----:B------:R-:W-:Y:S01]  /*1420*/  UMOV UR4, 0x54442d19 ;  /* 0x54442d1900047882 */ /* 0x000fe20000000000 */
[----:B------:R-:W-:Y:S01]  /*1430*/  UMOV UR5, 0x3bf921fb ;  /* 0x3bf921fb00057882 */ /* 0x000fe20000000000 */
[----:B------:R-:W-:-:S02]  /*1440*/  ISETP.GE.AND P1, PT, R5, RZ, PT ;  /* 0x000000ff0500720c */ /* 0x000fc40003f26270 */
[C-C-:B---3--:R-:W-:Y:S01]  /*1450*/  SHF.L.W.U32.HI R0, R14.reuse, 0x2, R3.reuse ;  /* 0x000000020e007819 */ /* 0x148fe20000010e03 */
[----:B------:R-:W-:Y:S01]  /*1460*/  IMAD.SHL.U32 R14, R14, 0x4, RZ ;  /* 0x000000040e0e7824 */ /* 0x000fe200078e00ff */
[----:B------:R-:W-:Y:S02]  /*1470*/  SHF.R.U32.HI R3, RZ, 0x1e, R3 ;  /* 0x0000001eff037819 */ /* 0x000fe40000011603 */
[----:B------:R-:W-:Y:S02]  /*1480*/  SHF.R.S32.HI R15, RZ, 0x1f, R0 ;  /* 0x0000001fff0f7819 */ /* 0x000fe40000011400 */
[----:B0-----:R-:W-:Y:S02]  /*1490*/  LOP3.LUT R23, R0, R5, RZ, 0x3c, !PT ;  /* 0x0000000500177212 */ /* 0x001fe400078e3cff */
[C---:B------:R-:W-:Y:S02]  /*14a0*/  LOP3.LUT R14, R15.reuse, R14, RZ, 0x3c, !PT ;  /* 0x0000000e0f0e7212 */ /* 0x040fe400078e3cff */
[----:B------:R-:W-:-:S02]  /*14b0*/  LOP3.LUT R15, R15, R0, RZ, 0x3c, !PT ;  /* 0x000000000f0f7212 */ /* 0x000fc400078e3cff */
[----:B------:R-:W-:Y:S02]  /*14c0*/  ISETP.GE.AND P0, PT, R23, RZ, PT ;  /* 0x000000ff1700720c */ /* 0x000fe40003f06270 */
[----:B------:R-:W-:Y:S02]  /*14d0*/  LEA.HI R23, R0, R3, RZ, 0x1 ;  /* 0x0000000300177211 */ /* 0x000fe400078f08ff */
[----:B------:R-:W0:Y:S03]  /*14e0*/  I2F.F64.S64 R14, R14 ;  /* 0x0000000e000e7312 */ /* 0x000e260000301c00 */
[----:B------:R-:W-:Y:S01]  /*14f0*/  @!P1 IMAD.MOV R23, RZ, RZ, -R23 ;  /* 0x000000ffff179224 */ /* 0x000fe200078e0a17 */
[----:B0-----:R-:W-:-:S10]  /*1500*/  DMUL R16, R14, UR4 ;  /* 0x000000040e107c28 */ /* 0x001fd40008000000 */
[----:B------:R-:W0:Y:S02]  /*1510*/  F2F.F32.F64 R16, R16 ;  /* 0x0000001000107310 */ /* 0x000e240000301000 */
[----:B0-----:R-:W-:-:S07]  /*1520*/  FSEL R24, -R16, R16, !P0 ;  /* 0x0000001010187208 */ /* 0x001fce0004000100 */
.L_x_23:
[----:B0-----:R-:W-:Y:S05]  /*1530*/  BSYNC.RECONVERGENT B0 ;  /* 0x0000000000007941 */ /* 0x001fea0003800200 */
.L_x_22:
[----:B------:R-:W-:Y:S01]  /*1540*/  MOV R0, 0x37cbac00 ;  /* 0x37cbac0000007802 */ /* 0x000fe20000000f00 */
[----:B------:R-:W-:Y:S01]  /*1550*/  FMUL R15, R24, R24 ;  /* 0x00000018180f7220 */ /* 0x000fe20000400000 */
[C---:B------:R-:W-:Y:S01]  /*1560*/  LOP3.LUT R3, R23.reuse, 0x1, RZ, 0xc0, !PT ;  /* 0x0000000117037812 */ /* 0x040fe200078ec0ff */
[----:B------:R-:W-:Y:S02]  /*1570*/  VIADD R17, R23, 0x1 ;  /* 0x0000000117117836 */ /* 0x000fe40000000000 */
[----:B------:R-:W-:Y:S02]  /*1580*/  HFMA2 R23, -RZ, RZ, 1.541015625, -0.052001953125 ;  /* 0x3e2aaaa8ff177431 */ /* 0x000fe400000001ff */
[----:B------:R-:W-:Y:S01]  /*1590*/  FFMA R14, R15, R0, -0.0013887860113754868507 ;  /* 0xbab607ed0f0e7423 */ /* 0x000fe20000000000 */
[----:B------:R-:W-:Y:S01]  /*15a0*/  ISETP.NE.U32.AND P0, PT, R3, 0x1, PT ;  /* 0x000000010300780c */ /* 0x000fe20003f05070 */
[----:B------:R-:W-:Y:S01]  /*15b0*/  IMAD.MOV.U32 R3, RZ, RZ, 0x3c0885e4 ;  /* 0x3c0885e4ff037424 */ /* 0x000fe200078e00ff */
[----:B------:R-:W-:Y:S01]  /*15c0*/  LOP3.LUT P1, RZ, R17, 0x2, RZ, 0xc0, !PT ;  /* 0x0000000211ff7812 */ /* 0x000fe2000782c0ff */
[----:B------:R-:W-:Y:S01]  /*15d0*/  BSSY.RECONVERGENT B0, `(.L_x_25) ;  /* 0x0000030000007945 */ /* 0x000fe20003800200 */
[----:B------:R-:W-:Y:S01]  /*15e0*/  FSEL R14, R14, -0.00019574658654164522886, P0 ;  /* 0xb94d41530e0e7808 */ /* 0x000fe20000000000 */
[----:B------:R-:W-:Y:S01]  /*15f0*/  IMAD.MOV.U32 R26, RZ, RZ, R20 ;  /* 0x000000ffff1a7224 */ /* 0x000fe200078e0014 */
[----:B------:R-:W-:Y:S01]  /*1600*/  FSEL R16, R3, 0.041666727513074874878, !P0 ;  /* 0x3d2aaabb03107808 */ /* 0x000fe20004000000 */
[----:B------:R-:W-:Y:S01]  /*1610*/  IMAD.MOV.U32 R25, RZ, RZ, R21 ;  /* 0x000000ffff197224 */ /* 0x000fe200078e0015 */
[----:B------:R-:W-:-:S03]  /*1620*/  FSEL R17, -R23, -0.4999999701976776123, !P0 ;  /* 0xbeffffff17117808 */ /* 0x000fc60004000100 */
[----:B------:R-:W-:Y:S01]  /*1630*/  FFMA R16, R15, R14, R16 ;  /* 0x0000000e0f107223 */ /* 0x000fe20000000010 */
[----:B------:R-:W-:-:S03]  /*1640*/  FSEL R14, R24, 1, !P0 ;  /* 0x3f800000180e7808 */ /* 0x000fc60004000000 */
[C---:B------:R-:W-:Y:S02]  /*1650*/  FFMA R16, R15.reuse, R16, R17 ;  /* 0x000000100f107223 */ /* 0x040fe40000000011 */
[----:B------:R-:W-:-:S04]  /*1660*/  FFMA R15, R15, R14, RZ ;  /* 0x0000000e0f0f7223 */ /* 0x000fc800000000ff */
[----:B------:R-:W-:-:S04]  /*1670*/  FFMA R14, R15, R16, R14 ;  /* 0x000000100f0e7223 */ /* 0x000fc8000000000e */
[----:B------:R-:W-:-:S04]  /*1680*/  @P1 FADD R14, RZ, -R14 ;  /* 0x8000000eff0e1221 */ /* 0x000fc80000000000 */
[----:B------:R-:W-:Y:S01]  /*1690*/  FFMA R24, R14, R22, R19 ;  /* 0x000000160e187223 */ /* 0x000fe20000000013 */
[----:B------:R-:W-:Y:S06]  /*16a0*/  @P2 BRA `(.L_x_26) ;  /* 0x0000000000882947 */ /* 0x000fec0003800000 */
[----:B------:R-:W-:Y:S01]  /*16b0*/  MOV R27, RZ ;  /* 0x000000ff001b7202 */ /* 0x000fe20000000f00 */
[----:B------:R-:W-:Y:S01]  /*16c0*/  IMAD.MOV.U32 R25, RZ, RZ, RZ ;  /* 0x000000ffff197224 */ /* 0x000fe200078e00ff */
[----:B------:R-:W-:-:S06]  /*16d0*/  UMOV UR4, URZ ;  /* 0x000000ff00047c82 */ /* 0x000fcc0008000000 */
.L_x_27:
[----:B------:R-:W0:Y:S02]  /*16e0*/  LDC.64 R14, c[0x4][RZ] ;  /* 0x01000000ff0e7b82 */ /* 0x000e240000000a00 */
[----:B0-----:R-:W-:-:S05]  /*16f0*/  IMAD.WIDE.U32 R16, R25, 0x4, R14 ;  /* 0x0000000419107825 */ /* 0x001fca00078e000e */
[----:B------:R-:W2:Y:S02]  /*1700*/  LDG.E.CONSTANT R15, desc[UR10][R16.64] ;  /* 0x0000000a100f7981 */ /* 0x000ea4000c1e9900 */
[----:B--2---:R-:W-:-:S03]  /*1710*/  IMAD.WIDE.U32 R14, R15, R4, RZ ;  /* 0x000000040f0e7225 */ /* 0x004fc600078e00ff */
[----:B------:R-:W-:Y:S01]  /*1720*/  IADD3 R29, P1, PT, R14, R27, RZ ;  /* 0x0000001b0e1d7210 */ /* 0x000fe20007f3e0ff */
[C---:B------:R-:W-:Y:S01]  /*1730*/  IMAD R14, R25.reuse, 0x4, R1 ;  /* 0x00000004190e7824 */ /* 0x040fe200078e0201 */
[----:B------:R-:W-:Y:S02]  /*1740*/  IADD3 R25, PT, PT, R25, 0x1, RZ ;  /* 0x0000000119197810 */ /* 0x000fe40007ffe0ff */
[----:B------:R-:W-:Y:S02]  /*1750*/  IADD3.X R27, PT, PT, R15, UR4, RZ, P1, !PT ;  /* 0x000000040f1b7c10 */ /* 0x000fe40008ffe4ff */
[----:B------:R0:W-:Y:S01]  /*1760*/  STL [R14], R29 ;  /* 0x0000001d0e007387 */ /* 0x0001e20000100800 */
[----:B------:R-:W-:-:S13]  /*1770*/  ISETP.NE.AND P0, PT, R25, 0x6, PT ;  /* 0x000000061900780c */ /* 0x000fda0003f05270 */
[----:B0-----:R-:W-:Y:S05]  /*1780*/  @P0 BRA `(.L_x_27) ;  /* 0xfffffffc00d40947 */ /* 0x001fea000383ffff */
[----:B------:R0:W-:Y:S04]  /*1790*/  STL [R1+0x18], R27 ;  /* 0x0000181b01007387 */ /* 0x0001e80000100800 */
[----:B------:R-:W2:Y:S04]  /*17a0*/  LDL R14, [R2+0x14] ;  /* 0x00001400020e7983 */ /* 0x000ea80000100800 */
[----:B------:R-:W2:Y:S01]  /*17b0*/  LDL R25, [R2+0x18] ;  /* 0x0000180002197983 */ /* 0x000ea20000100800 */
[----:B------:R-:W-:Y:S01]  /*17c0*/  UMOV UR4, 0x54442d19 ;  /* 0x54442d1900047882 */ /* 0x000fe20000000000 */
[----:B------:R-:W-:Y:S01]  /*17d0*/  UMOV UR5, 0x3bf921fb ;  /* 0x3bf921fb00057882 */ /* 0x000fe20000000000 */
[----:B------:R-:W-:-:S02]  /*17e0*/  ISETP.GE.AND P1, PT, R5, RZ, PT ;  /* 0x000000ff0500720c */ /* 0x000fc40003f26270 */
[C-C-:B--2---:R-:W-:Y:S01]  /*17f0*/  SHF.L.W.U32.HI R26, R14.reuse, 0x2, R25.reuse ;  /* 0x000000020e1a7819 */ /* 0x144fe20000010e19 */
[----:B------:R-:W-:Y:S01]  /*1800*/  IMAD.SHL.U32 R14, R14, 0x4, RZ ;  /* 0x000000040e0e7824 */ /* 0x000fe200078e00ff */
[----:B------:R-:W-:Y:S02]  /*1810*/  SHF.R.U32.HI R25, RZ, 0x1e, R25 ;  /* 0x0000001eff197819 */ /* 0x000fe40000011619 */
[----:B------:R-:W-:Y:S02]  /*1820*/  LOP3.LUT R15, R26, R5, RZ, 0x3c, !PT ;  /* 0x000000051a0f7212 */ /* 0x000fe400078e3cff */
[----:B------:R-:W-:Y:S02]  /*1830*/  SHF.R.S32.HI R17, RZ, 0x1f, R26 ;  /* 0x0000001fff117819 */ /* 0x000fe4000001141a */
[----:B------:R-:W-:Y:S02]  /*1840*/  ISETP.GE.AND P0, PT, R15, RZ, PT ;  /* 0x000000ff0f00720c */ /* 0x000fe40003f06270 */
[----:B------:R-:W-:-:S02]  /*1850*/  LOP3.LUT R14, R17, R14, RZ, 0x3c, !PT ;  /* 0x0000000e110e7212 */ /* 0x000fc400078e3cff */
[----:B------:R-:W-:Y:S02]  /*1860*/  LOP3.LUT R15, R17, R26, RZ, 0x3c, !PT ;  /* 0x0000001a110f7212 */ /* 0x000fe400078e3cff */
[----:B------:R-:W-:-:S04]  /*1870*/  LEA.HI R26, R26, R25, RZ, 0x1 ;  /* 0x000000191a1a7211 */ /* 0x000fc800078f08ff */
[----:B------:R-:W1:Y:S01]  /*1880*/  I2F.F64.S64 R14, R14 ;  /* 0x0000000e000e7312 */ /* 0x000e620000301c00 */
[----:B------:R-:W-:Y:S01]  /*1890*/  @!P1 IMAD.MOV R26, RZ, RZ, -R26 ;  /* 0x000000ffff1a9224 */ /* 0x000fe200078e0a1a */
[----:B-1----:R-:W-:-:S10]  /*18a0*/  DMUL R16, R14, UR4 ;  /* 0x000000040e107c28 */ /* 0x002fd40008000000 */
[----:B------:R-:W1:Y:S02]  /*18b0*/  F2F.F32.F64 R16, R16 ;  /* 0x0000001000107310 */ /* 0x000e640000301000 */
[----:B01----:R-:W-:-:S07]  /*18c0*/  FSEL R25, -R16, R16, !P0 ;  /* 0x0000001010197208 */ /* 0x003fce0004000100 */
.L_x_26:
[----:B------:R-:W-:Y:S05]  /*18d0*/  BSYNC.RECONVERGENT B0 ;  /* 0x0000000000007941 */ /* 0x000fea0003800200 */
.L_x_25:
[----:B------:R-:W0:Y:S01]  /*18e0*/  MUFU.RCP R14, UR8 ;  /* 0x00000008000e7d08 */ /* 0x000e220008001000 */
[----:B------:R-:W-:Y:S01]  /*18f0*/  LOP3.LUT R16, R26, 0x1, RZ, 0xc0, !PT ;  /* 0x000000011a107812 */ /* 0x000fe200078ec0ff */
[----:B------:R-:W-:Y:S01]  /*1900*/  FMUL R15, R25, R25 ;  /* 0x00000019190f7220 */ /* 0x000fe20000400000 */
[----:B------:R-:W-:Y:S01]  /*1910*/  FADD R24, R24, 0.5 ;  /* 0x3f00000018187421 */ /* 0x000fe20000000000 */
[----:B------:R-:W-:Y:S01]  /*1920*/  LOP3.LUT P1, RZ, R26, 0x2, RZ, 0xc0, !PT ;  /* 0x000000021aff7812 */ /* 0x000fe2000782c0ff */
[----:B------:R-:W-:Y:S01]  /*1930*/  BSSY.RECONVERGENT B3, `(.L_x_28) ;  /* 0x000001a000037945 */ /* 0x000fe20003800200 */
[----:B------:R-:W-:Y:S01]  /*1940*/  ISETP.NE.U32.AND P0, PT, R16, 0x1, PT ;  /* 0x000000011000780c */ /* 0x000fe20003f05070 */
[----:B------:R-:W-:-:S03]  /*1950*/  FFMA R0, R15, R0, -0.0013887860113754868507 ;  /* 0xbab607ed0f007423 */ /* 0x000fc60000000000 */
[----:B------:R-:W-:Y:S02]  /*1960*/  FSEL R16, R3, 0.041666727513074874878, P0 ;  /* 0x3d2aaabb03107808 */ /* 0x000fe40000000000 */
[----:B------:R-:W-:Y:S02]  /*1970*/  FSEL R0, R0, -0.00019574658654164522886, !P0 ;  /* 0xb94d415300007808 */ /* 0x000fe40004000000 */
[----:B------:R-:W-:Y:S02]  /*1980*/  MOV R3, UR8 ;  /* 0x0000000800037c02 */ /* 0x000fe40008000f00 */
[----:B------:R-:W-:Y:S01]  /*1990*/  FSEL R26, -R23, -0.4999999701976776123, P0 ;  /* 0xbeffffff171a7808 */ /* 0x000fe20000000100 */
[----:B------:R-:W-:Y:S01]  /*19a0*/  FFMA R16, R15, R0, R16 ;  /* 0x000000000f107223 */ /* 0x000fe20000000010 */
[----:B------:R-:W-:Y:S01]  /*19b0*/  FSEL R0, R25, 1, P0 ;  /* 0x3f80000019007808 */ /* 0x000fe20000000000 */
[----:B------:R-:W1:Y:S01]  /*19c0*/  FCHK P0, R24, UR8 ;  /* 0x0000000818007d02 */ /* 0x000e620008000000 */
[----:B0-----:R-:W-:Y:S01]  /*19d0*/  FFMA R3, R14, -R3, 1 ;  /* 0x3f8000000e037423 */ /* 0x001fe20000000803 */
[----:B------:R-:W-:-:S02]  /*19e0*/  FFMA R16, R15, R16, R26 ;  /* 0x000000100f107223 */ /* 0x000fc4000000001a */
[----:B------:R-:W-:Y:S01]  /*19f0*/  FFMA R15, R15, R0, RZ ;  /* 0x000000000f0f7223 */ /* 0x000fe200000000ff */
[----:B------:R-:W-:-:S03]  /*1a00*/  FFMA R14, R14, R3, R14 ;  /* 0x000000030e0e7223 */ /* 0x000fc6000000000e */
[----:B------:R-:W-:Y:S01]  /*1a10*/  FFMA R15, R15, R16, R0 ;  /* 0x000000100f0f7223 */ /* 0x000fe20000000000 */
[----:B------:R-:W-:-:S03]  /*1a20*/  FFMA R3, R14, R24, RZ ;  /* 0x000000180e037223 */ /* 0x000fc600000000ff */
[----:B------:R-:W-:Y:S01]  /*1a30*/  @P1 FADD R15, RZ, -R15 ;  /* 0x8000000fff0f1221 */ /* 0x000fe20000000000 */
[----:B------:R-:W-:-:S03]  /*1a40*/  FFMA R0, R3, -UR8, R24 ;  /* 0x8000000803007c23 */ /* 0x000fc60008000018 */
[----:B------:R-:W-:Y:S01]  /*1a50*/  FFMA R23, R15, R22, R18 ;  /* 0x000000160f177223 */ /* 0x000fe20000000012 */
[----:B------:R-:W-:Y:S01]  /*1a60*/  FFMA R14, R14, R0, R3 ;  /* 0x000000000e0e7223 */ /* 0x000fe20000000003 */
[----:B-1----:R-:W-:Y:S06]  /*1a70*/  @!P0 BRA `(.L_x_29) ;  /* 0x0000000000148947 */ /* 0x002fec0003800000 */
[----:B------:R-:W-:Y:S01]  /*1a80*/  IMAD.MOV.U32 R3, RZ, RZ, R24 ;  /* 0x000000ffff037224 */ /* 0x000fe200078e0018 */
[----:B------:R-:W-:Y:S01]  /*1a90*/  MOV R26, 0x1ac0 ;  /* 0x00001ac0001a7802 */ /* 0x000fe20000000f00 */
[----:B------:R-:W-:-:S07]  /*1aa0*/  IMAD.U32 R0, RZ, RZ, UR8 ;  /* 0x00000008ff007e24 */ /* 0x000fce000f8e00ff */
[----:B------:R-:W-:Y:S05]  /*1ab0*/  CALL.REL.NOINC `($__internal_0_$__cuda_sm3x_div_rn_noftz_f32_slowpath) ;  /* 0x0000000400e47944 */ /* 0x000fea0003c00000 */
[----:B------:R-:W-:-:S07]  /*1ac0*/  MOV R14, R15 ;  /* 0x0000000f000e7202 */ /* 0x000fce0000000f00 */
.L_x_29:
[----:B------:R-:W-:Y:S05]  /*1ad0*/  BSYNC.RECONVERGENT B3 ;  /* 0x0000000000037941 */ /* 0x000fea0003800200 */
.L_x_28:
        /* <DEDUP_REMOVED lines=11> */
[----:B------:R-:W-:Y:S01]  /*1b90*/  IMAD.MOV.U32 R3, RZ, RZ, R23 ;  /* 0x000000ffff037224 */ /* 0x000fe200078e0017 */
[----:B------:R-:W-:Y:S02]  /*1ba0*/  MOV R0, UR9 ;  /* 0x0000000900007c02 */ /* 0x000fe40008000f00 */
[----:B------:R-:W-:-:S07]  /*1bb0*/  MOV R26, 0x1bd0 ;  /* 0x00001bd0001a7802 */ /* 0x000fce0000000f00 */
[----:B------:R-:W-:Y:S05]  /*1bc0*/  CALL.REL.NOINC `($__internal_0_$__cuda_sm3x_div_rn_noftz_f32_slowpath) ;  /* 0x0000000400a07944 */ /* 0x000fea0003c00000 */
.L_x_31:
[----:B------:R-:W-:Y:S05]  /*1bd0*/  BSYNC.RECONVERGENT B3 ;  /* 0x0000000000037941 */ /* 0x000fea0003800200 */
.L_x_30:
        /* <DEDUP_REMOVED lines=12> */
.L_x_8:
[----:B0-----:R-:W-:Y:S05]  /*1ca0*/  BSYNC.RECONVERGENT B2 ;  /* 0x0000000000027941 */ /* 0x001fea0003800200 */
.L_x_7:
[----:B------:R-:W0:Y:S01]  /*1cb0*/  LDCU UR4, c[0x0][0x3c0] ;  /* 0x00007800ff0477ac */ /* 0x000e220008000800 */
[----:B------:R-:W-:-:S05]  /*1cc0*/  VIADD R6, R6, 0x1 ;  /* 0x0000000106067836 */ /* 0x000fca0000000000 */
[----:B0-----:R-:W-:-:S13]  /*1cd0*/  ISETP.NE.AND P0, PT, R6, UR4, PT ;  /* 0x0000000406007c0c */ /* 0x001fda000bf05270 */
[----:B------:R-:W-:Y:S05]  /*1ce0*/  @P0 BRA `(.L_x_33) ;  /* 0xffffffe800280947 */ /* 0x000fea000383ffff */
.L_x_6:
[----:B------:R-:W-:Y:S01]  /*1cf0*/  FSETP.GT.AND P0, PT, R7, RZ, PT ;  /* 0x000000ff0700720b */ /* 0x000fe20003f04000 */
[----:B------:R-:W-:-:S12]  /*1d00*/  BSSY.RECONVERGENT B2, `(.L_x_34) ;  /* 0x000003e000027945 */ /* 0x000fd80003800200 */
[----:B------:R-:W-:Y:S05]  /*1d10*/  @!P0 BRA `(.L_x_35) ;  /* 0x0000000000f08947 */ /* 0x000fea0003800000 */
[----:B------:R-:W1:Y:S01]  /*1d20*/  MUFU.RCP R0, R7 ;  /* 0x0000000700007308 */ /* 0x000e620000001000 */
[----:B------:R-:W-:Y:S07]  /*1d30*/  BSSY.RECONVERGENT B3, `(.L_x_36) ;  /* 0x000000c000037945 */ /* 0x000fee0003800200 */
[----:B------:R-:W2:Y:S01]  /*1d40*/  FCHK P0, R11, R7 ;  /* 0x000000070b007302 */ /* 0x000ea20000000000 */
[----:B-1----:R-:W-:-:S04]  /*1d50*/  FFMA R3, R0, -R7, 1 ;  /* 0x3f80000000037423 */ /* 0x002fc80000000807 */
[----:B------:R-:W-:-:S04]  /*1d60*/  FFMA R0, R0, R3, R0 ;  /* 0x0000000300007223 */ /* 0x000fc80000000000 */
[----:B------:R-:W-:-:S04]  /*1d70*/  FFMA R2, R0, R11, RZ ;  /* 0x0000000b00027223 */ /* 0x000fc800000000ff */
[----:B------:R-:W-:-:S04]  /*1d80*/  FFMA R3, R2, -R7, R11 ;  /* 0x8000000702037223 */ /* 0x000fc8000000000b */
[----:B------:R-:W-:Y:S01]  /*1d90*/  FFMA R15, R0, R3, R2 ;  /* 0x00000003000f7223 */ /* 0x000fe20000000002 */
[----:B--2---:R-:W-:Y:S06]  /*1da0*/  @!P0 BRA `(.L_x_37) ;  /* 0x0000000000108947 */ /* 0x004fec0003800000 */
[----:B------:R-:W-:Y:S01]  /*1db0*/  MOV R3, R11 ;  /* 0x0000000b00037202 */ /* 0x000fe20000000f00 */
[----:B------:R-:W-:Y:S01]  /*1dc0*/  IMAD.MOV.U32 R0, RZ, RZ, R7 ;  /* 0x000000ffff007224 */ /* 0x000fe200078e0007 */
[----:B------:R-:W-:-:S07]  /*1dd0*/  MOV R26, 0x1df0 ;  /* 0x00001df0001a7802 */ /* 0x000fce0000000f00 */
[----:B0-----:R-:W-:Y:S05]  /*1de0*/  CALL.REL.NOINC `($__internal_0_$__cuda_sm3x_div_rn_noftz_f32_slowpath) ;  /* 0x0000000400187944 */ /* 0x001fea0003c00000 */
.L_x_37:
[----:B0-----:R-:W-:Y:S05]  /*1df0*/  BSYNC.RECONVERGENT B3 ;  /* 0x0000000000037941 */ /* 0x001fea0003800200 */
.L_x_36:
[----:B------:R-:W0:Y:S01]  /*1e00*/  MUFU.RCP R0, R7 ;  /* 0x0000000700007308 */ /* 0x000e220000001000 */
[----:B------:R-:W-:Y:S01]  /*1e10*/  BSSY.RECONVERGENT B3, `(.L_x_38) ;  /* 0x000000d000037945 */ /* 0x000fe20003800200 */
[----:B------:R-:W-:-:S06]  /*1e20*/  IMAD.MOV.U32 R11, RZ, RZ, R15 ;  /* 0x000000ffff0b7224 */ /* 0x000fcc00078e000f */
[----:B------:R-:W1:Y:S01]  /*1e30*/  FCHK P0, R10, R7 ;  /* 0x000000070a007302 */ /* 0x000e620000000000 */
[----:B0-----:R-:W-:-:S04]  /*1e40*/  FFMA R3, R0, -R7, 1 ;  /* 0x3f80000000037423 */ /* 0x001fc80000000807 */
[----:B------:R-:W-:-:S04]  /*1e50*/  FFMA R3, R0, R3, R0 ;  /* 0x0000000300037223 */ /* 0x000fc80000000000 */
[----:B------:R-:W-:-:S04]  /*1e60*/  FFMA R5, R3, R10, RZ ;  /* 0x0000000a03057223 */ /* 0x000fc800000000ff */
[----:B------:R-:W-:-:S04]  /*1e70*/  FFMA R0, R5, -R7, R10 ;  /* 0x8000000705007223 */ /* 0x000fc8000000000a */
[----:B------:R-:W-:Y:S01]  /*1e80*/  FFMA R15, R3, R0, R5 ;  /* 0x00000000030f7223 */ /* 0x000fe20000000005 */
[----:B-1----:R-:W-:Y:S06]  /*1e90*/  @!P0 BRA `(.L_x_39) ;  /* 0x0000000000108947 */ /* 0x002fec0003800000 */
[----:B------:R-:W-:Y:S01]  /*1ea0*/  MOV R3, R10 ;  /* 0x0000000a00037202 */ /* 0x000fe20000000f00 */
[----:B------:R-:W-:Y:S01]  /*1eb0*/  IMAD.MOV.U32 R0, RZ, RZ, R7 ;  /* 0x000000ffff007224 */ /* 0x000fe200078e0007 */
[----:B------:R-:W-:-:S07]  /*1ec0*/  MOV R26, 0x1ee0 ;  /* 0x00001ee0001a7802 */ /* 0x000fce0000000f00 */
[----:B------:R-:W-:Y:S05]  /*1ed0*/  CALL.REL.NOINC `($__internal_0_$__cuda_sm3x_div_rn_noftz_f32_slowpath) ;  /* 0x0000000000dc7944 */ /* 0x000fea0003c00000 */
.L_x_39:
[----:B------:R-:W-:Y:S05]  /*1ee0*/  BSYNC.RECONVERGENT B3 ;  /* 0x0000000000037941 */ /* 0x000fea0003800200 */
.L_x_38:
        /* <DEDUP_REMOVED lines=14> */
.L_x_41:
[----:B------:R-:W-:Y:S05]  /*1fd0*/  BSYNC.RECONVERGENT B3 ;  /* 0x0000000000037941 */ /* 0x000fea0003800200 */
.L_x_40:
        /* <DEDUP_REMOVED lines=14> */
.L_x_43:
[----:B------:R-:W-:Y:S05]  /*20c0*/  BSYNC.RECONVERGENT B3 ;  /* 0x0000000000037941 */ /* 0x000fea0003800200 */
.L_x_42:
[----:B------:R-:W-:-:S07]  /*20d0*/  IMAD.MOV.U32 R8, RZ, RZ, R15 ;  /* 0x000000ffff087224 */ /* 0x000fce00078e000f */
.L_x_35:
[----:B0-----:R-:W-:Y:S05]  /*20e0*/  BSYNC.RECONVERGENT B2 ;  /* 0x0000000000027941 */ /* 0x001fea0003800200 */
.L_x_34:
[----:B------:R-:W0:Y:S01]  /*20f0*/  LDC.64 R2, c[0x0][0x3b0] ;  /* 0x0000ec00ff027b82 */ /* 0x000e220000000a00 */
[----:B------:R-:W1:Y:S02]  /*2100*/  LDCU UR4, c[0x0][0x3b8] ;  /* 0x00007700ff0477ac */ /* 0x000e640008000800 */
[----:B-1----:R-:W-:Y:S01]  /*2110*/  FMUL R11, R11, UR4 ;  /* 0x000000040b0b7c20 */ /* 0x002fe20008400000 */
[----:B------:R-:W-:Y:S01]  /*2120*/  FMUL R9, R9, UR4 ;  /* 0x0000000409097c20 */ /* 0x000fe20008400000 */
[----:B0-----:R-:W-:-:S04]  /*2130*/  IMAD.WIDE R12, R12, 0x4, R2 ;  /* 0x000000040c0c7825 */ /* 0x001fc800078e0202 */
[----:B------:R-:W-:Y:S01]  /*2140*/  FMUL R3, R10, UR4 ;  /* 0x000000040a037c20 */ /* 0x000fe20008400000 */
[----:B------:R-:W-:Y:S04]  /*2150*/  STG.E desc[UR10][R12.64], R11 ;  /* 0x0000000b0c007986 */ /* 0x000fe8000c10190a */
[----:B------:R-:W-:Y:S04]  /*2160*/  STG.E desc[UR10][R12.64+0x4], R3 ;  /* 0x000004030c007986 */ /* 0x000fe8000c10190a */
[----:B------:R-:W-:Y:S04]  /*2170*/  STG.E desc[UR10][R12.64+0x8], R9 ;  /* 0x000008090c007986 */ /* 0x000fe8000c10190a */
[----:B------:R-:W-:Y:S01]  /*2180*/  STG.E desc[UR10][R12.64+0xc], R8 ;  /* 0x00000c080c007986 */ /* 0x000fe2000c10190a */
[----:B------:R-:W-:Y:S05]  /*2190*/  EXIT ;  /* 0x000000000000794d */ /* 0x000fea0003800000 */
.L_x_5:
[----:B------:R-:W1:Y:S01]  /*21a0*/  LDC.64 R2, c[0x0][0x3b0] ;  /* 0x0000ec00ff027b82 */ /* 0x000e620000000a00 */
[----:B------:R-:W2:Y:S02]  /*21b0*/  LDCU UR4, c[0x0][0x3b8] ;  /* 0x00007700ff0477ac */ /* 0x000ea40008000800 */
[----:B--2--5:R-:W-:Y:S01]  /*21c0*/  FMUL R5, R8, UR4 ;  /* 0x0000000408057c20 */ /* 0x024fe20008400000 */
[----:B------:R-:W-:Y:S01]  /*21d0*/  FMUL R9, R9, UR4 ;  /* 0x0000000409097c20 */ /* 0x000fe20008400000 */
[----:B------:R-:W-:Y:S01]  /*21e0*/  FMUL R11, R6, UR4 ;  /* 0x00000004060b7c20 */ /* 0x000fe20008400000 */
[----:B-1----:R-:W-:-:S05]  /*21f0*/  IMAD.WIDE R2, R12, 0x4, R2 ;  /* 0x000000040c027825 */ /* 0x002fca00078e0202 */
[----:B0-----:R-:W-:Y:S04]  /*2200*/  STG.E desc[UR10][R2.64], R5 ;  /* 0x0000000502007986 */ /* 0x001fe8000c10190a */
[----:B------:R-:W-:Y:S04]  /*2210*/  STG.E desc[UR10][R2.64+0x4], R9 ;  /* 0x0000040902007986 */ /* 0x000fe8000c10190a */
[----:B------:R-:W-:Y:S04]  /*2220*/  STG.E desc[UR10][R2.64+0x8], R11 ;  /* 0x0000080b02007986 */ /* 0x000fe8000c10190a */
[----:B------:R-:W-:Y:S01]  /*2230*/  STG.E desc[UR10][R2.64+0xc], R7 ;  /* 0x00000c0702007986 */ /* 0x000fe2000c10190a */
[----:B------:R-:W-:Y:S05]  /*2240*/  EXIT ;  /* 0x000000000000794d */ /* 0x000fea0003800000 */
        .weak           $__internal_0_$__cuda_sm3x_div_rn_noftz_f32_slowpath
        .type           $__internal_0_$__cuda_sm3x_div_rn_noftz_f32_slowpath,@function
        .size           $__internal_0_$__cuda_sm3x_div_rn_noftz_f32_slowpath,(.L_x_56 - $__internal_0_$__cuda_sm3x_div_rn_noftz_f32_slowpath)
$__internal_0_$__cuda_sm3x_div_rn_noftz_f32_slowpath:
[----:B------:R-:W-:Y:S01]  /*2250*/  SHF.R.U32.HI R24, RZ, 0x17, R0 ;  /* 0x00000017ff187819 */ /* 0x000fe20000011600 */
[----:B------:R-:W-:Y:S01]  /*2260*/  BSSY.RECONVERGENT B0, `(.L_x_44) ;  /* 0x0000063000007945 */ /* 0x000fe20003800200 */
[----:B------:R-:W-:Y:S02]  /*2270*/  SHF.R.U32.HI R16, RZ, 0x17, R3 ;  /* 0x00000017ff107819 */ /* 0x000fe40000011603 */
[----:B------:R-:W-:Y:S02]  /*2280*/  LOP3.LUT R24, R24, 0xff, RZ, 0xc0, !PT ;  /* 0x000000ff18187812 */ /* 0x000fe400078ec0ff */
[----:B------:R-:W-:Y:S02]  /*2290*/  LOP3.LUT R16, R16, 0xff, RZ, 0xc0, !PT ;  /* 0x000000ff10107812 */ /* 0x000fe400078ec0ff */
[----:B------:R-:W-:-:S03]  /*22a0*/  IADD3 R17, PT, PT, R24, -0x1, RZ ;  /* 0xffffffff18117810 */ /* 0x000fc60007ffe0ff */
[----:B------:R-:W-:Y:S01]  /*22b0*/  VIADD R15, R16, 0xffffffff ;  /* 0xffffffff100f7836 */ /* 0x000fe20000000000 */
[----:B------:R-:W-:-:S04]  /*22c0*/  ISETP.GT.U32.AND P0, PT, R17, 0xfd, PT ;  /* 0x000000fd1100780c */ /* 0x000fc80003f04070 */
[----:B------:R-:W-:-:S13]  /*22d0*/  ISETP.GT.U32.OR P0, PT, R15, 0xfd, P0 ;  /* 0x000000fd0f00780c */ /* 0x000fda0000704470 */
[----:B------:R-:W-:Y:S01]  /*22e0*/  @!P0 IMAD.MOV.U32 R25, RZ, RZ, RZ ;  /* 0x000000ffff198224 */ /* 0x000fe200078e00ff */
[----:B------:R-:W-:Y:S06]  /*22f0*/  @!P0 BRA `(.L_x_45) ;  /* 0x00000000005c8947 */ /* 0x000fec0003800000 */
[----:B------:R-:W-:Y:S02]  /*2300*/  FSETP.GTU.FTZ.AND P0, PT, |R3|, +INF , PT ;  /* 0x7f8000000300780b */ /* 0x000fe40003f1c200 */
[----:B------:R-:W-:-:S04]  /*2310*/  FSETP.GTU.FTZ.AND P1, PT, |R0|, +INF , PT ;  /* 0x7f8000000000780b */ /* 0x000fc80003f3c200 */
[----:B------:R-:W-:-:S13]  /*2320*/  PLOP3.LUT P0, PT, P0, P1, PT, 0xf8, 0x8f ;  /* 0x00000000008f781c */ /* 0x000fda0000703f70 */
[----:B------:R-:W-:Y:S05]  /*2330*/  @P0 BRA `(.L_x_46) ;  /* 0x0000000400500947 */ /* 0x000fea0003800000 */
[----:B------:R-:W-:-:S13]  /*2340*/  LOP3.LUT P0, RZ, R0, 0x7fffffff, R3, 0xc8, !PT ;  /* 0x7fffffff00ff7812 */ /* 0x000fda000780c803 */
[----:B------:R-:W-:Y:S05]  /*2350*/  @!P0 BRA `(.L_x_47) ;  /* 0x0000000400408947 */ /* 0x000fea0003800000 */
[C---:B------:R-:W-:Y:S02]  /*2360*/  FSETP.NEU.FTZ.AND P3, PT, |R3|.reuse, +INF , PT ;  /* 0x7f8000000300780b */ /* 0x040fe40003f7d200 */
[----:B------:R-:W-:Y:S02]  /*2370*/  FSETP.NEU.FTZ.AND P1, PT, |R0|, +INF , PT ;  /* 0x7f8000000000780b */ /* 0x000fe40003f3d200 */
[----:B------:R-:W-:-:S11]  /*2380*/  FSETP.NEU.FTZ.AND P0, PT, |R3|, +INF , PT ;  /* 0x7f8000000300780b */ /* 0x000fd60003f1d200 */
[----:B------:R-:W-:Y:S05]  /*2390*/  @!P1 BRA !P3, `(.L_x_47) ;  /* 0x0000000400309947 */ /* 0x000fea0005800000 */
[----:B------:R-:W-:-:S04]  /*23a0*/  LOP3.LUT P3, RZ, R3, 0x7fffffff, RZ, 0xc0, !PT ;  /* 0x7fffffff03ff7812 */ /* 0x000fc8000786c0ff */
[----:B------:R-:W-:-:S13]  /*23b0*/  PLOP3.LUT P1, PT, P1, P3, PT, 0x2f, 0xf2 ;  /* 0x0000000000f2781c */ /* 0x000fda0000f26577 */
[----:B------:R-:W-:Y:S05]  /*23c0*/  @P1 BRA `(.L_x_48) ;  /* 0x00000004001c1947 */ /* 0x000fea0003800000 */
[----:B------:R-:W-:-:S04]  /*23d0*/  LOP3.LUT P1, RZ, R0, 0x7fffffff, RZ, 0xc0, !PT ;  /* 0x7fffffff00ff7812 */ /* 0x000fc8000782c0ff */
[----:B------:R-:W-:-:S13]  /*23e0*/  PLOP3.LUT P0, PT, P0, P1, PT, 0x2f, 0xf2 ;  /* 0x0000000000f2781c */ /* 0x000fda0000702577 */
[----:B------:R-:W-:Y:S05]  /*23f0*/  @P0 BRA `(.L_x_49) ;  /* 0x0000000400040947 */ /* 0x000fea0003800000 */
[----:B------:R-:W-:Y:S02]  /*2400*/  ISETP.GE.AND P0, PT, R15, RZ, PT ;  /* 0x000000ff0f00720c */ /* 0x000fe40003f06270 */
[----:B------:R-:W-:-:S11]  /*2410*/  ISETP.GE.AND P1, PT, R17, RZ, PT ;  /* 0x000000ff1100720c */ /* 0x000fd60003f26270 */
[----:B------:R-:W-:Y:S01]  /*2420*/  @P0 MOV R25, RZ ;  /* 0x000000ff00190202 */ /* 0x000fe20000000f00 */
[----:B------:R-:W-:Y:S02]  /*2430*/  @!P0 IMAD.MOV.U32 R25, RZ, RZ, -0x40 ;  /* 0xffffffc0ff198424 */ /* 0x000fe400078e00ff */
[----:B------:R-:W-:Y:S01]  /*2440*/  @!P0 FFMA R3, R3, 1.84467440737095516160e+19, RZ ;  /* 0x5f80000003038823 */ /* 0x000fe200000000ff */
[----:B------:R-:W-:Y:S02]  /*2450*/  @!P1 FFMA R0, R0, 1.84467440737095516160e+19, RZ ;  /* 0x5f80000000009823 */ /* 0x000fe400000000ff */
[----:B------:R-:W-:-:S07]  /*2460*/  @!P1 IADD3 R25, PT, PT, R25, 0x40, RZ ;  /* 0x0000004019199810 */ /* 0x000fce0007ffe0ff */
.L_x_45:
[----:B------:R-:W-:Y:S01]  /*2470*/  LEA R29, R24, 0xc0800000, 0x17 ;  /* 0xc0800000181d7811 */ /* 0x000fe200078eb8ff */
[----:B------:R-:W-:Y:S01]  /*2480*/  BSSY.RECONVERGENT B1, `(.L_x_50) ;  /* 0x0000036000017945 */ /* 0x000fe20003800200 */
[----:B------:R-:W-:-:S03]  /*2490*/  IADD3 R16, PT, PT, R16, -0x7f, RZ ;  /* 0xffffff8110107810 */ /* 0x000fc60007ffe0ff */
[----:B------:R-:W-:Y:S01]  /*24a0*/  IMAD.IADD R29, R0, 0x1, -R29 ;  /* 0x00000001001d7824 */ /* 0x000fe200078e0a1d */
[C---:B------:R-:W-:Y:S01]  /*24b0*/  IADD3 R24, PT, PT, R16.reuse, 0x7f, -R24 ;  /* 0x0000007f10187810 */ /* 0x040fe20007ffe818 */
[----:B------:R-:W-:Y:S02]  /*24c0*/  IMAD R3, R16, -0x800000, R3 ;  /* 0xff80000010037824 */ /* 0x000fe400078e0203 */
[----:B------:R-:W0:Y:S01]  /*24d0*/  MUFU.RCP R15, R29 ;  /* 0x0000001d000f7308 */ /* 0x000e220000001000 */
[----:B------:R-:W-:Y:S01]  /*24e0*/  FADD.FTZ R28, -R29, -RZ ;  /* 0x800000ff1d1c7221 */ /* 0x000fe20000010100 */
[----:B------:R-:W-:-:S03]  /*24f0*/  IMAD.IADD R25, R24, 0x1, R25 ;  /* 0x0000000118197824 */ /* 0x000fc600078e0219 */
[----:B0-----:R-:W-:-:S04]  /*2500*/  FFMA R0, R15, R28, 1 ;  /* 0x3f8000000f007423 */ /* 0x001fc8000000001c */
[----:B------:R-:W-:-:S04]  /*2510*/  FFMA R0, R15, R0, R15 ;  /* 0x000000000f007223 */ /* 0x000fc8000000000f */
[----:B------:R-:W-:-:S04]  /*2520*/  FFMA R17, R3, R0, RZ ;  /* 0x0000000003117223 */ /* 0x000fc800000000ff */
[----:B------:R-:W-:-:S04]  /*2530*/  FFMA R15, R28, R17, R3 ;  /* 0x000000111c0f7223 */ /* 0x000fc80000000003 */
[----:B------:R-:W-:-:S04]  /*2540*/  FFMA R15, R0, R15, R17 ;  /* 0x0000000f000f7223 */ /* 0x000fc80000000011 */
[----:B------:R-:W-:-:S04]  /*2550*/  FFMA R3, R28, R15, R3 ;  /* 0x0000000f1c037223 */ /* 0x000fc80000000003 */
[----:B------:R-:W-:-:S05]  /*2560*/  FFMA R16, R0, R3, R15 ;  /* 0x0000000300107223 */ /* 0x000fca000000000f */
[----:B------:R-:W-:-:S04]  /*2570*/  SHF.R.U32.HI R24, RZ, 0x17, R16 ;  /* 0x00000017ff187819 */ /* 0x000fc80000011610 */
[----:B------:R-:W-:-:S04]  /*2580*/  LOP3.LUT R24, R24, 0xff, RZ, 0xc0, !PT ;  /* 0x000000ff18187812 */ /* 0x000fc800078ec0ff */
[----:B------:R-:W-:-:S05]  /*2590*/  IADD3 R17, PT, PT, R24, R25, RZ ;  /* 0x0000001918117210 */ /* 0x000fca0007ffe0ff */
[----:B------:R-:W-:-:S05]  /*25a0*/  VIADD R24, R17, 0xffffffff ;  /* 0xffffffff11187836 */ /* 0x000fca0000000000 */
[----:B------:R-:W-:-:S13]  /*25b0*/  ISETP.GE.U32.AND P0, PT, R24, 0xfe, PT ;  /* 0x000000fe1800780c */ /* 0x000fda0003f06070 */
[----:B------:R-:W-:Y:S05]  /*25c0*/  @!P0 BRA `(.L_x_51) ;  /* 0x0000000000808947 */ /* 0x000fea0003800000 */
[----:B------:R-:W-:-:S13]  /*25d0*/  ISETP.GT.AND P0, PT, R17, 0xfe, PT ;  /* 0x000000fe1100780c */ /* 0x000fda0003f04270 */
[----:B------:R-:W-:Y:S05]  /*25e0*/  @P0 BRA `(.L_x_52) ;  /* 0x00000000006c0947 */ /* 0x000fea0003800000 */
[----:B------:R-:W-:-:S13]  /*25f0*/  ISETP.GE.AND P0, PT, R17, 0x1, PT ;  /* 0x000000011100780c */ /* 0x000fda0003f06270 */
[----:B------:R-:W-:Y:S05]  /*2600*/  @P0 BRA `(.L_x_53) ;  /* 0x0000000000740947 */ /* 0x000fea0003800000 */
[----:B------:R-:W-:Y:S02]  /*2610*/  ISETP.GE.AND P0, PT, R17, -0x18, PT ;  /* 0xffffffe81100780c */ /* 0x000fe40003f06270 */
[----:B------:R-:W-:-:S11]  /*2620*/  LOP3.LUT R16, R16, 0x80000000, RZ, 0xc0, !PT ;  /* 0x8000000010107812 */ /* 0x000fd600078ec0ff */
[----:B------:R-:W-:Y:S05]  /*2630*/  @!P0 BRA `(.L_x_53) ;  /* 0x0000000000688947 */ /* 0x000fea0003800000 */
[CCC-:B------:R-:W-:Y:S01]  /*2640*/  FFMA.RZ R24, R0.reuse, R3.reuse, R15.reuse ;  /* 0x0000000300187223 */ /* 0x1c0fe2000000c00f */
[CCC-:B------:R-:W-:Y:S01]  /*2650*/  FFMA.RP R25, R0.reuse, R3.reuse, R15.reuse ;  /* 0x0000000300197223 */ /* 0x1c0fe2000000800f */
[----:B------:R-:W-:Y:S01]  /*2660*/  FFMA.RM R0, R0, R3, R15 ;  /* 0x0000000300007223 */ /* 0x000fe2000000400f */
[C---:B------:R-:W-:Y:S02]  /*2670*/  IADD3 R3, PT, PT, R17.reuse, 0x20, RZ ;  /* 0x0000002011037810 */ /* 0x040fe40007ffe0ff */
[----:B------:R-:W-:Y:S02]  /*2680*/  LOP3.LUT R24, R24, 0x7fffff, RZ, 0xc0, !PT ;  /* 0x007fffff18187812 */ /* 0x000fe400078ec0ff */
[C---:B------:R-:W-:Y:S02]  /*2690*/  ISETP.NE.AND P3, PT, R17.reuse, RZ, PT ;  /* 0x000000ff1100720c */ /* 0x040fe40003f65270 */
[----:B------:R-:W-:Y:S02]  /*26a0*/  LOP3.LUT R24, R24, 0x800000, RZ, 0xfc, !PT ;  /* 0x0080000018187812 */ /* 0x000fe400078efcff */
[----:B------:R-:W-:Y:S01]  /*26b0*/  ISETP.NE.AND P1, PT, R17, RZ, PT ;  /* 0x000000ff1100720c */ /* 0x000fe20003f25270 */
[----:B------:R-:W-:Y:S01]  /*26c0*/  IMAD.MOV R17, RZ, RZ, -R17 ;  /* 0x000000ffff117224 */ /* 0x000fe200078e0a11 */
[----:B------:R-:W-:-:S02]  /*26d0*/  SHF.L.U32 R3, R24, R3, RZ ;  /* 0x0000000318037219 */ /* 0x000fc400000006ff */
[----:B------:R-:W-:Y:S02]  /*26e0*/  FSETP.NEU.FTZ.AND P0, PT, R25, R0, PT ;  /* 0x000000001900720b */ /* 0x000fe40003f1d000 */
[----:B------:R-:W-:Y:S02]  /*26f0*/  SEL R15, R17, RZ, P3 ;  /* 0x000000ff110f7207 */ /* 0x000fe40001800000 */
[----:B------:R-:W-:Y:S02]  /*2700*/  ISETP.NE.AND P1, PT, R3, RZ, P1 ;  /* 0x000000ff0300720c */ /* 0x000fe40000f25270 */
[----:B------:R-:W-:Y:S02]  /*2710*/  SHF.R.U32.HI R15, RZ, R15, R24 ;  /* 0x0000000fff0f7219 */ /* 0x000fe40000011618 */
[----:B------:R-:W-:Y:S02]  /*2720*/  PLOP3.LUT P0, PT, P0, P1, PT, 0xf8, 0x8f ;  /* 0x00000000008f781c */ /* 0x000fe40000703f70 */
[----:B------:R-:W-:-:S02]  /*2730*/  SHF.R.U32.HI R3, RZ, 0x1, R15 ;  /* 0x00000001ff037819 */ /* 0x000fc4000001160f */
[----:B------:R-:W-:-:S04]  /*2740*/  SEL R0, RZ, 0x1, !P0 ;  /* 0x00000001ff007807 */ /* 0x000fc80004000000 */
[----:B------:R-:W-:-:S04]  /*2750*/  LOP3.LUT R0, R0, 0x1, R3, 0xf8, !PT ;  /* 0x0000000100007812 */ /* 0x000fc800078ef803 */
[----:B------:R-:W-:-:S04]  /*2760*/  LOP3.LUT R0, R0, R15, RZ, 0xc0, !PT ;  /* 0x0000000f00007212 */ /* 0x000fc800078ec0ff */
[----:B------:R-:W-:-:S04]  /*2770*/  IADD3 R3, PT, PT, R3, R0, RZ ;  /* 0x0000000003037210 */ /* 0x000fc80007ffe0ff */
[----:B------:R-:W-:Y:S01]  /*2780*/  LOP3.LUT R16, R3, R16, RZ, 0xfc, !PT ;  /* 0x0000001003107212 */ /* 0x000fe200078efcff */
[----:B------:R-:W-:Y:S06]  /*2790*/  BRA `(.L_x_53) ;  /* 0x0000000000107947 */ /* 0x000fec0003800000 */
.L_x_52:
[----:B------:R-:W-:-:S04]  /*27a0*/  LOP3.LUT R16, R16, 0x80000000, RZ, 0xc0, !PT ;  /* 0x8000000010107812 */ /* 0x000fc800078ec0ff */
[----:B------:R-:W-:Y:S01]  /*27b0*/  LOP3.LUT R16, R16, 0x7f800000, RZ, 0xfc, !PT ;  /* 0x7f80000010107812 */ /* 0x000fe200078efcff */
[----:B------:R-:W-:Y:S06]  /*27c0*/  BRA `(.L_x_53) ;  /* 0x0000000000047947 */ /* 0x000fec0003800000 */
.L_x_51:
[----:B------:R-:W-:-:S07]  /*27d0*/  IMAD R16, R25, 0x800000, R16 ;  /* 0x0080000019107824 */ /* 0x000fce00078e0210 */
.L_x_53:
[----:B------:R-:W-:Y:S05]  /*27e0*/  BSYNC.RECONVERGENT B1 ;  /* 0x0000000000017941 */ /* 0x000fea0003800200 */
.L_x_50:
[----:B------:R-:W-:Y:S01]  /*27f0*/  MOV R15, R16 ;  /* 0x00000010000f7202 */ /* 0x000fe20000000f00 */
[----:B------:R-:W-:Y:S06]  /*2800*/  BRA `(.L_x_54) ;  /* 0x0000000000207947 */ /* 0x000fec0003800000 */
.L_x_49:
[----:B------:R-:W-:-:S04]  /*2810*/  LOP3.LUT R0, R0, 0x80000000, R3, 0x48, !PT ;  /* 0x8000000000007812 */ /* 0x000fc800078e4803 */
[----:B------:R-:W-:Y:S01]  /*2820*/  LOP3.LUT R15, R0, 0x7f800000, RZ, 0xfc, !PT ;  /* 0x7f800000000f7812 */ /* 0x000fe200078efcff */
[----:B------:R-:W-:Y:S06]  /*2830*/  BRA `(.L_x_54) ;  /* 0x0000000000147947 */ /* 0x000fec0003800000 */
.L_x_48:
[----:B------:R-:W-:Y:S01]  /*2840*/  LOP3.LUT R15, R0, 0x80000000, R3, 0x48, !PT ;  /* 0x80000000000f7812 */ /* 0x000fe200078e4803 */
[----:B------:R-:W-:Y:S06]  /*2850*/  BRA `(.L_x_54) ;  /* 0x00000000000c7947 */ /* 0x000fec0003800000 */
.L_x_47:
[----:B------:R-:W0:Y:S01]  /*2860*/  MUFU.RSQ R15, -QNAN ;  /* 0xffc00000000f7908 */ /* 0x000e220000001400 */
[----:B------:R-:W-:Y:S05]  /*2870*/  BRA `(.L_x_54) ;  /* 0x0000000000047947 */ /* 0x000fea0003800000 */
.L_x_46:
[----:B------:R-:W-:-:S07]  /*2880*/  FADD.FTZ R15, R3, R0 ;  /* 0x00000000030f7221 */ /* 0x000fce0000010000 */
.L_x_54:
[----:B------:R-:W-:Y:S05]  /*2890*/  BSYNC.RECONVERGENT B0 ;  /* 0x0000000000007941 */ /* 0x000fea0003800200 */
.L_x_44:
[----:B------:R-:W-:Y:S02]  /*28a0*/  HFMA2 R17, -RZ, RZ, 0, 0 ;  /* 0x00000000ff117431 */ /* 0x000fe400000001ff */
[----:B------:R-:W-:-:S04]  /*28b0*/  IMAD.MOV.U32 R16, RZ, RZ, R26 ;  /* 0x000000ffff107224 */ /* 0x000fc800078e001a */
[----:B0-----:R-:W-:Y:S05]  /*28c0*/  RET.REL.NODEC R16 `(_Z16TestBlurV2KerneliiyybybPfffif) ;  /* 0xffffffd410cc7950 */ /* 0x001fea0003c3ffff */
.L_x_55:
[----:B------:R-:W-:-:S00]  /*28d0*/  BRA `(.L_x_55) ;  /* 0xfffffffc00fc7947 */ /* 0x000fc0000383ffff */
[----:B------:R-:W-:-:S00]  /*28e0*/  NOP ;  /* 0x0000000000007918 */ /* 0x000fc00000000000 */
        /* <DEDUP_REMOVED lines=9> */
.L_x_56:


//--------------------- .nv.global.init           --------------------------
	.section	.nv.global.init,"aw",@progbits
	.align	4
.nv.global.init:
	.type		__cudart_i2opi_f,@object
	.size		__cudart_i2opi_f,(.L_0 - __cudart_i2opi_f)
__cudart_i2opi_f:
        /*0000*/ 	.byte	0x41, 0x90, 0x43, 0x3c, 0x99, 0x95, 0x62, 0xdb, 0xc0, 0xdd, 0x34, 0xf5, 0xd1, 0x57, 0x27, 0xfc
        /*0010*/ 	.byte	0x29, 0x15, 0x44, 0x4e, 0x6e, 0x83, 0xf9, 0xa2
.L_0:


//--------------------- .nv.shared.reserved.0     --------------------------
	.section	.nv.shared.reserved.0,"aw",@nobits
	.weak		__nv_reservedSMEM_offset_0_alias
	.size		__nv_reservedSMEM_offset_0_alias, 0, 64
	.other		__nv_reservedSMEM_offset_0_alias,@"STO_CUDA_RESERVED_SHARED STV_DEFAULT"
__nv_reservedSMEM_offset_0_alias:
	.zero		0
	.zero		64


//--------------------- .nv.constant0._Z16TestBlurV2KerneliiyybybPfffif --------------------------
	.section	.nv.constant0._Z16TestBlurV2KerneliiyybybPfffif,"a",@progbits
	.sectionflags	@""
	.align	4
.nv.constant0._Z16TestBlurV2KerneliiyybybPfffif:
	.zero		968


//--------------------- SYMBOLS --------------------------

	.type		.nv.reservedSmem.offset0,@object
	.size		.nv.reservedSmem.offset0,0x4
